# CuTe-DSL kernel — source=cudnn_frontend_dsl family=grouped_gemm_swiglu
# config = {"ab_dtype": "Float4E2M1FN", "sf_vec": 32, "d_dtype": "Float8E4M3FN", "vector_f32": true, "mma_mn": [256, 128], "cluster_mn": [2, 1]}


// ===== COMPILED SASS (sm_100a) =====

	.target	sm_100a

	.elftype	@"ET_EXEC"


//--------------------- .note.nv.tkinfo           --------------------------
	.section	.note.nv.tkinfo,"",@"SHT_NOTE"
	.sectionflags	@"SHF_NOTE_NV_TKINFO"
	.tkinfo
        /*0018*/ 	.word	0x00000081
        /*0030*/ 	.string	""
        /*0030*/ 	.string	"ptxas"
        /*0030*/ 	.string	"Cuda compilation tools, release 12.9, V12.9.83"
        /*0030*/ 	.string	"Build system must define TOOLS_VERSION_EXTENDED"
        /*0030*/ 	.string	"-O 3 -arch sm_100a "



//--------------------- .note.nv.cuver            --------------------------
	.section	.note.nv.cuver,"",@"SHT_NOTE"
	.sectionflags	@"SHF_NOTE_NV_CUVER"
        /*0018*/ 	.short	0x0001
        /*001a*/ 	.short	0x0064
        /*001c*/ 	.short	0x0001
        /*001e*/ 	.short	0x0000
        /*0020*/ 	.short	0x0001
        /*0022*/ 	.short	0x0000


//--------------------- .nv.info                  --------------------------
	.section	.nv.info,"",@"SHT_CUDA_INFO"
	.align	4


	//----- nvinfo : EIATTR_REGCOUNT
	.align		4
        /*0000*/ 	.byte	0x04, 0x2f
        /*0002*/ 	.short	(.L_6 - .L_5)
	.align		4
.L_5:
        /*0004*/ 	.word	index@(kernel_cutlass_kernel_cudnngrouped_gemmgrouped_gemm_swiglugrouped_gemm_swiglu_quantBlockScaledContiguousGroupedGemmKernel_object_at__TiledMMA_ThrLayoutVMNK21111000_PermutationMNK____MMAAt_0)
        /*0008*/ 	.word	0x00000085


	//----- nvinfo : EIATTR_FRAME_SIZE
	.align		4
.L_6:
        /*000c*/ 	.byte	0x04, 0x11
        /*000e*/ 	.short	(.L_8 - .L_7)
	.align		4
.L_7:
        /*0010*/ 	.word	index@($__internal_2_$__cuda_sm10x_tcgen05_guardrail_trap_unallocated_columns_being_dealloced)
        /*0014*/ 	.word	0x00000000


	//----- nvinfo : EIATTR_FRAME_SIZE
	.align		4
.L_8:
        /*0018*/ 	.byte	0x04, 0x11
        /*001a*/ 	.short	(.L_10 - .L_9)
	.align		4
.L_9:
        /*001c*/ 	.word	index@($__internal_1_$__cuda_sm10x_tcgen05_guardrail_trap_phase_invalid_during_alloc)
        /*0020*/ 	.word	0x00000000


	//----- nvinfo : EIATTR_FRAME_SIZE
	.align		4
.L_10:
        /*0024*/ 	.byte	0x04, 0x11
        /*0026*/ 	.short	(.L_12 - .L_11)
	.align		4
.L_11:
        /*0028*/ 	.word	index@($__internal_0_$__cuda_sm10x_tcgen05_guardrail_trap_col_being_dealloced_not_returned_by_alloc)
        /*002c*/ 	.word	0x00000000


	//----- nvinfo : EIATTR_FRAME_SIZE
	.align		4
.L_12:
        /*0030*/ 	.byte	0x04, 0x11
        /*0032*/ 	.short	(.L_14 - .L_13)
	.align		4
.L_13:
        /*0034*/ 	.word	index@(kernel_cutlass_kernel_cudnngrouped_gemmgrouped_gemm_swiglugrouped_gemm_swiglu_quantBlockScaledContiguousGroupedGemmKernel_object_at__TiledMMA_ThrLayoutVMNK21111000_PermutationMNK____MMAAt_0)
        /*0038*/ 	.word	0x00000000


	//----- nvinfo : EIATTR_MIN_STACK_SIZE
	.align		4
.L_14:
        /*003c*/ 	.byte	0x04, 0x12
        /*003e*/ 	.short	(.L_16 - .L_15)
	.align		4
.L_15:
        /*0040*/ 	.word	index@(kernel_cutlass_kernel_cudnngrouped_gemmgrouped_gemm_swiglugrouped_gemm_swiglu_quantBlockScaledContiguousGroupedGemmKernel_object_at__TiledMMA_ThrLayoutVMNK21111000_PermutationMNK____MMAAt_0)
        /*0044*/ 	.word	0x00000000
.L_16:


//--------------------- .nv.info.kernel_cutlass_kernel_cudnngrouped_gemmgrouped_gemm_swiglugrouped_gemm_swiglu_quantBlockScaledContiguousGroupedGemmKernel_object_at__TiledMMA_ThrLayoutVMNK21111000_PermutationMNK____MMAAt_0 --------------------------
	.section	.nv.info.kernel_cutlass_kernel_cudnngrouped_gemmgrouped_gemm_swiglugrouped_gemm_swiglu_quantBlockScaledContiguousGroupedGemmKernel_object_at__TiledMMA_ThrLayoutVMNK21111000_PermutationMNK____MMAAt_0,"",@"SHT_CUDA_INFO"
	.sectionflags	@""
	.align	4


	//----- nvinfo : EIATTR_CUDA_API_VERSION
	.align		4
        /*0000*/ 	.byte	0x04, 0x37
        /*0002*/ 	.short	(.L_18 - .L_17)
.L_17:
        /*0004*/ 	.word	0x00000081


	//----- nvinfo : EIATTR_KPARAM_INFO
	.align		4
.L_18:
        /*0008*/ 	.byte	0x04, 0x17
        /*000a*/ 	.short	(.L_20 - .L_19)
.L_19:
        /*000c*/ 	.word	0x00000000
        /*0010*/ 	.short	0x000f
        /*0012*/ 	.short	0x03f8
        /*0014*/ 	.byte	0x00, 0xf0, 0x31, 0x00


	//----- nvinfo : EIATTR_KPARAM_INFO
	.align		4
.L_20:
        /*0018*/ 	.byte	0x04, 0x17
        /*001a*/ 	.short	(.L_22 - .L_21)
.L_21:
        /*001c*/ 	.word	0x00000000
        /*0020*/ 	.short	0x000e
        /*0022*/ 	.short	0x03ec
        /*0024*/ 	.byte	0x00, 0xf0, 0x31, 0x00


	//----- nvinfo : EIATTR_KPARAM_INFO
	.align		4
.L_22:
        /*0028*/ 	.byte	0x04, 0x17
        /*002a*/ 	.short	(.L_24 - .L_23)
.L_23:
        /*002c*/ 	.word	0x00000000
        /*0030*/ 	.short	0x000d
        /*0032*/ 	.short	0x03e0
        /*0034*/ 	.byte	0x00, 0xf0, 0x31, 0x00


	//----- nvinfo : EIATTR_KPARAM_INFO
	.align		4
.L_24:
        /*0038*/ 	.byte	0x04, 0x17
        /*003a*/ 	.short	(.L_26 - .L_25)
.L_25:
        /*003c*/ 	.word	0x00000000
        /*0040*/ 	.short	0x000c
        /*0042*/ 	.short	0x03d8
        /*0044*/ 	.byte	0x00, 0xf0, 0x21, 0x00


	//----- nvinfo : EIATTR_KPARAM_INFO
	.align		4
.L_26:
        /*0048*/ 	.byte	0x04, 0x17
        /*004a*/ 	.short	(.L_28 - .L_27)
.L_27:
        /*004c*/ 	.word	0x00000000
        /*0050*/ 	.short	0x000b
        /*0052*/ 	.short	0x03d0
        /*0054*/ 	.byte	0x00, 0xf0, 0x21, 0x00


	//----- nvinfo : EIATTR_KPARAM_INFO
	.align		4
.L_28:
        /*0058*/ 	.byte	0x04, 0x17
        /*005a*/ 	.short	(.L_30 - .L_29)
.L_29:
        /*005c*/ 	.word	0x00000000
        /*0060*/ 	.short	0x000a
        /*0062*/ 	.short	0x03c8
        /*0064*/ 	.byte	0x00, 0xf0, 0x21, 0x00


	//----- nvinfo : EIATTR_KPARAM_INFO
	.align		4
.L_30:
        /*0068*/ 	.byte	0x04, 0x17
        /*006a*/ 	.short	(.L_32 - .L_31)
.L_31:
        /*006c*/ 	.word	0x00000000
        /*0070*/ 	.short	0x0009
        /*0072*/ 	.short	0x03c0
        /*0074*/ 	.byte	0x00, 0xf0, 0x21, 0x00


	//----- nvinfo : EIATTR_KPARAM_INFO
	.align		4
.L_32:
        /*0078*/ 	.byte	0x04, 0x17
        /*007a*/ 	.short	(.L_34 - .L_33)
.L_33:
        /*007c*/ 	.word	0x00000000
        /*0080*/ 	.short	0x0008
        /*0082*/ 	.short	0x0340
        /*0084*/ 	.byte	0x00, 0xf0, 0x01, 0x02


	//----- nvinfo : EIATTR_KPARAM_INFO
	.align		4
.L_34:
        /*0088*/ 	.byte	0x04, 0x17
        /*008a*/ 	.short	(.L_36 - .L_35)
.L_35:
        /*008c*/ 	.word	0x00000000
        /*0090*/ 	.short	0x0007
        /*0092*/ 	.short	0x02c0
        /*0094*/ 	.byte	0x00, 0xf0, 0x01, 0x02


	//----- nvinfo : EIATTR_KPARAM_INFO
	.align		4
.L_36:
        /*0098*/ 	.byte	0x04, 0x17
        /*009a*/ 	.short	(.L_38 - .L_37)
.L_37:
        /*009c*/ 	.word	0x00000000
        /*00a0*/ 	.short	0x0006
        /*00a2*/ 	.short	0x0240
        /*00a4*/ 	.byte	0x00, 0xf0, 0x01, 0x02


	//----- nvinfo : EIATTR_KPARAM_INFO
	.align		4
.L_38:
        /*00a8*/ 	.byte	0x04, 0x17
        /*00aa*/ 	.short	(.L_40 - .L_39)
.L_39:
        /*00ac*/ 	.word	0x00000000
        /*00b0*/ 	.short	0x0005
        /*00b2*/ 	.short	0x01c0
        /*00b4*/ 	.byte	0x00, 0xf0, 0x01, 0x02


	//----- nvinfo : EIATTR_KPARAM_INFO
	.align		4
.L_40:
        /*00b8*/ 	.byte	0x04, 0x17
        /*00ba*/ 	.short	(.L_42 - .L_41)
.L_41:
        /*00bc*/ 	.word	0x00000000
        /*00c0*/ 	.short	0x0004
        /*00c2*/ 	.short	0x0140
        /*00c4*/ 	.byte	0x00, 0xf0, 0x01, 0x02


	//----- nvinfo : EIATTR_KPARAM_INFO
	.align		4
.L_42:
        /*00c8*/ 	.byte	0x04, 0x17
        /*00ca*/ 	.short	(.L_44 - .L_43)
.L_43:
        /*00cc*/ 	.word	0x00000000
        /*00d0*/ 	.short	0x0003
        /*00d2*/ 	.short	0x00c0
        /*00d4*/ 	.byte	0x00, 0xf0, 0x01, 0x02


	//----- nvinfo : EIATTR_KPARAM_INFO
	.align		4
.L_44:
        /*00d8*/ 	.byte	0x04, 0x17
        /*00da*/ 	.short	(.L_46 - .L_45)
.L_45:
        /*00dc*/ 	.word	0x00000000
        /*00e0*/ 	.short	0x0002
        /*00e2*/ 	.short	0x0040
        /*00e4*/ 	.byte	0x00, 0xf0, 0x01, 0x02


	//----- nvinfo : EIATTR_KPARAM_INFO
	.align		4
.L_46:
        /*00e8*/ 	.byte	0x04, 0x17
        /*00ea*/ 	.short	(.L_48 - .L_47)
.L_47:
        /*00ec*/ 	.word	0x00000000
        /*00f0*/ 	.short	0x0001
        /*00f2*/ 	.short	0x000c
        /*00f4*/ 	.byte	0x00, 0xf0, 0x31, 0x00


	//----- nvinfo : EIATTR_KPARAM_INFO
	.align		4
.L_48:
        /*00f8*/ 	.byte	0x04, 0x17
        /*00fa*/ 	.short	(.L_50 - .L_49)
.L_49:
        /*00fc*/ 	.word	0x00000000
        /*0100*/ 	.short	0x0000
        /*0102*/ 	.short	0x0000
        /*0104*/ 	.byte	0x00, 0xf0, 0x31, 0x00


	//----- nvinfo : EIATTR_AT_ENTRY_FRAGMENTS
	.align		4
.L_50:
        /*0108*/ 	.byte	0x04, 0x4f
        /*010a*/ 	.short	(.L_52 - .L_51)


	//   ....[0]....
.L_51:
        /*010c*/ 	.word	0x00000004


	//   ....[1]....
        /*0110*/ 	.word	0x00000005


	//----- nvinfo : EIATTR_RESERVED_SMEM_USED
	.align		4
.L_52:
        /*0114*/ 	.byte	0x01, 0x41
	.zero		2


	//----- nvinfo : EIATTR_SPARSE_MMA_MASK
	.align		4
        /*0118*/ 	.byte	0x03, 0x50
        /*011a*/ 	.short	0x0000


	//----- nvinfo : EIATTR_TCGEN05_2CTA_USED
	.align		4
        /*011c*/ 	.byte	0x01, 0x52
	.zero		2


	//----- nvinfo : EIATTR_MAXREG_COUNT
	.align		4
        /*0120*/ 	.byte	0x03, 0x1b
        /*0122*/ 	.short	0x00ff


	//----- nvinfo : EIATTR_NUM_BARRIERS
	.align		4
        /*0124*/ 	.byte	0x02, 0x4c
        /*0126*/ 	.byte	0x05
	.zero		1


	//----- nvinfo : EIATTR_INT_WARP_WIDE_INSTR_OFFSETS
	.align		4
        /*0128*/ 	.byte	0x04, 0x31
        /*012a*/ 	.short	(.L_54 - .L_53)


	//   ....[0]....
.L_53:
        /*012c*/ 	.word	0x00005460


	//   ....[1]....
        /*0130*/ 	.word	0x000054e0


	//   ....[2]....
        /*0134*/ 	.word	0x00005500


	//----- nvinfo : EIATTR_COOP_GROUP_MASK_REGIDS
	.align		4
.L_54:
        /*0138*/ 	.byte	0x04, 0x29
        /*013a*/ 	.short	(.L_56 - .L_55)


	//   ....[0]....
.L_55:
        /*013c*/ 	.word	0xffffffff


	//   ....[1]....
        /*0140*/ 	.word	0xffffffff


	//   ....[2]....
        /*0144*/ 	.word	0xffffffff


	//   ....[3]....
        /*0148*/ 	.word	0xffffffff


	//   ....[4]....
        /*014c*/ 	.word	0xffffffff


	//   ....[5]....
        /*0150*/ 	.word	0xffffffff


	//   ....[6]....
        /*0154*/ 	.word	0xffffffff


	//   ....[7]....
        /*0158*/ 	.word	0xffffffff


	//   ....[8]....
        /*015c*/ 	.word	0xffffffff


	//   ....[9]....
        /*0160*/ 	.word	0xffffffff


	//   ....[10]....
        /*0164*/ 	.word	0xffffffff


	//   ....[11]....
        /*0168*/ 	.word	0xffffffff


	//----- nvinfo : EIATTR_COOP_GROUP_INSTR_OFFSETS
	.align		4
.L_56:
        /*016c*/ 	.byte	0x04, 0x28
        /*016e*/ 	.short	(.L_58 - .L_57)


	//   ....[0]....
.L_57:
        /*0170*/ 	.word	0x00000130


	//   ....[1]....
        /*0174*/ 	.word	0x00000470


	//   ....[2]....
        /*0178*/ 	.word	0x00000620


	//   ....[3]....
        /*017c*/ 	.word	0x000008a0


	//   ....[4]....
        /*0180*/ 	.word	0x00000c30


	//   ....[5]....
        /*0184*/ 	.word	0x00000f00


	//   ....[6]....
        /*0188*/ 	.word	0x00000f60


	//   ....[7]....
        /*018c*/ 	.word	0x00002e50


	//   ....[8]....
        /*0190*/ 	.word	0x00003460


	//   ....[9]....
        /*0194*/ 	.word	0x00004f70


	//   ....[10]....
        /*0198*/ 	.word	0x000052e0


	//   ....[11]....
        /*019c*/ 	.word	0x000055a0


	//----- nvinfo : EIATTR_VRC_CTA_INIT_COUNT
	.align		4
.L_58:
        /*01a0*/ 	.byte	0x02, 0x4a
        /*01a2*/ 	.byte	0x80
	.zero		1


	//----- nvinfo : EIATTR_MBARRIER_INSTR_OFFSETS
	.align		4
        /*01a4*/ 	.byte	0x04, 0x39
        /*01a6*/ 	.short	(.L_60 - .L_59)


	//   ....[0]....
.L_59:
        /*01a8*/ 	.word	0x00000340
        /*01ac*/ 	.word	0x000000ff
        /*01b0*/ 	.word	0x00000000
        /*01b4*/ 	.short	0x0100
        /*01b6*/ 	.byte	0x06
	.zero		1


	//   ....[1]....
        /*01b8*/ 	.word	0x00000350
        /*01bc*/ 	.word	0x000000ff
        /*01c0*/ 	.word	0x00000008
        /*01c4*/ 	.short	0x0100
        /*01c6*/ 	.byte	0x06
	.zero		1


	//   ....[2]....
        /*01c8*/ 	.word	0x00000360
        /*01cc*/ 	.word	0x000000ff
        /*01d0*/ 	.word	0x00000010
        /*01d4*/ 	.short	0x0100
        /*01d6*/ 	.byte	0x06
	.zero		1


	//   ....[3]....
        /*01d8*/ 	.word	0x00000370
        /*01dc*/ 	.word	0x000000ff
        /*01e0*/ 	.word	0x00000018
        /*01e4*/ 	.short	0x0100
        /*01e6*/ 	.byte	0x06
	.zero		1


	//   ....[4]....
        /*01e8*/ 	.word	0x00000380
        /*01ec*/ 	.word	0x000000ff
        /*01f0*/ 	.word	0x00000020
        /*01f4*/ 	.short	0x0100
        /*01f6*/ 	.byte	0x06
	.zero		1


	//   ....[5]....
        /*01f8*/ 	.word	0x00000390
        /*01fc*/ 	.word	0x000000ff
        /*0200*/ 	.word	0x00000028
        /*0204*/ 	.short	0x0100
        /*0206*/ 	.byte	0x06
	.zero		1


	//   ....[6]....
        /*0208*/ 	.word	0x000003a0
        /*020c*/ 	.word	0x000000ff
        /*0210*/ 	.word	0x00000030
        /*0214*/ 	.short	0x0100
        /*0216*/ 	.byte	0x06
	.zero		1


	//   ....[7]....
        /*0218*/ 	.word	0x000003b0
        /*021c*/ 	.word	0x000000ff
        /*0220*/ 	.word	0x00000038
        /*0224*/ 	.short	0x0100
        /*0226*/ 	.byte	0x06
	.zero		1


	//   ....[8]....
        /*0228*/ 	.word	0x000003c0
        /*022c*/ 	.word	0x000000ff
        /*0230*/ 	.word	0x00000040
        /*0234*/ 	.short	0x0100
        /*0236*/ 	.byte	0x06
	.zero		1


	//   ....[9]....
        /*0238*/ 	.word	0x000003d0
        /*023c*/ 	.word	0x000000ff
        /*0240*/ 	.word	0x00000048
        /*0244*/ 	.short	0x0100
        /*0246*/ 	.byte	0x06
	.zero		1


	//   ....[10]....
        /*0248*/ 	.word	0x000003e0
        /*024c*/ 	.word	0x000000ff
        /*0250*/ 	.word	0x00000050
        /*0254*/ 	.short	0x0100
        /*0256*/ 	.byte	0x06
	.zero		1


	//   ....[11]....
        /*0258*/ 	.word	0x000003f0
        /*025c*/ 	.word	0x000000ff
        /*0260*/ 	.word	0x00000058
        /*0264*/ 	.short	0x0100
        /*0266*/ 	.byte	0x06
	.zero		1


	//   ....[12]....
        /*0268*/ 	.word	0x00000400
        /*026c*/ 	.word	0x000000ff
        /*0270*/ 	.word	0x00000060
        /*0274*/ 	.short	0x0100
        /*0276*/ 	.byte	0x06
	.zero		1


	//   ....[13]....
        /*0278*/ 	.word	0x00000410
        /*027c*/ 	.word	0x000000ff
        /*0280*/ 	.word	0x00000068
        /*0284*/ 	.short	0x0100
        /*0286*/ 	.byte	0x06
	.zero		1


	//   ....[14]....
        /*0288*/ 	.word	0x00000590
        /*028c*/ 	.word	0x000000ff
        /*0290*/ 	.word	0x00000070
        /*0294*/ 	.short	0x0100
        /*0296*/ 	.byte	0x07
	.zero		1


	//   ....[15]....
        /*0298*/ 	.word	0x000005a0
        /*029c*/ 	.word	0x000000ff
        /*02a0*/ 	.word	0x00000078
        /*02a4*/ 	.short	0x0100
        /*02a6*/ 	.byte	0x07
	.zero		1


	//   ....[16]....
        /*02a8*/ 	.word	0x000005b0
        /*02ac*/ 	.word	0x000000ff
        /*02b0*/ 	.word	0x00000080
        /*02b4*/ 	.short	0x0100
        /*02b6*/ 	.byte	0x07
	.zero		1


	//   ....[17]....
        /*02b8*/ 	.word	0x000005c0
        /*02bc*/ 	.word	0x000000ff
        /*02c0*/ 	.word	0x00000088
        /*02c4*/ 	.short	0x0100
        /*02c6*/ 	.byte	0x07
	.zero		1


	//   ....[18]....
        /*02c8*/ 	.word	0x00000740
        /*02cc*/ 	.word	0x000000ff
        /*02d0*/ 	.word	0x00000090
        /*02d4*/ 	.short	0x0100
        /*02d6*/ 	.byte	0x07
	.zero		1


	//   ....[19]....
        /*02d8*/ 	.word	0x00000750
        /*02dc*/ 	.word	0x000000ff
        /*02e0*/ 	.word	0x00000098
        /*02e4*/ 	.short	0x0100
        /*02e6*/ 	.byte	0x07
	.zero		1


	//   ....[20]....
        /*02e8*/ 	.word	0x00000760
        /*02ec*/ 	.word	0x000000ff
        /*02f0*/ 	.word	0x000000a0
        /*02f4*/ 	.short	0x0100
        /*02f6*/ 	.byte	0x07
	.zero		1


	//   ....[21]....
        /*02f8*/ 	.word	0x00000770
        /*02fc*/ 	.word	0x000000ff
        /*0300*/ 	.word	0x000000a8
        /*0304*/ 	.short	0x0100
        /*0306*/ 	.byte	0x07
	.zero		1


	//   ....[22]....
        /*0308*/ 	.word	0x00000840
        /*030c*/ 	.word	0x000000ff
        /*0310*/ 	.word	0x000000b0
        /*0314*/ 	.short	0x0100
        /*0316*/ 	.byte	0x06
	.zero		1


	//   ....[23]....
        /*0318*/ 	.word	0x00000fc0
        /*031c*/ 	.word	0x0000000e
        /*0320*/ 	.word	0x000000a0
        /*0324*/ 	.short	0x010a
        /*0326*/ 	.byte	0xff
	.zero		1


	//   ....[24]....
        /*0328*/ 	.word	0x000010a0
        /*032c*/ 	.word	0x0000000e
        /*0330*/ 	.word	0x00000090
        /*0334*/ 	.short	0x0101
        /*0336*/ 	.byte	0xff
	.zero		1


	//   ....[25]....
        /*0338*/ 	.word	0x000012d0
        /*033c*/ 	.word	0x00000002
        /*0340*/ 	.word	0x000000a0
        /*0344*/ 	.short	0x010a
        /*0346*/ 	.byte	0xff
	.zero		1


	//   ....[26]....
        /*0348*/ 	.word	0x000013f0
        /*034c*/ 	.word	0x00000002
        /*0350*/ 	.word	0x00000090
        /*0354*/ 	.short	0x0101
        /*0356*/ 	.byte	0xff
	.zero		1


	//   ....[27]....
        /*0358*/ 	.word	0x00001400
        /*035c*/ 	.word	0x00000003
        /*0360*/ 	.word	0x000000a0
        /*0364*/ 	.short	0x010a
        /*0366*/ 	.byte	0xff
	.zero		1


	//   ....[28]....
        /*0368*/ 	.word	0x00001490
        /*036c*/ 	.word	0x000000ff
        /*0370*/ 	.word	0x00000090
        /*0374*/ 	.short	0x010a
        /*0376*/ 	.byte	0x22
	.zero		1


	//   ....[29]....
        /*0378*/ 	.word	0x00001510
        /*037c*/ 	.word	0x000000ff
        /*0380*/ 	.word	0x000000a0
        /*0384*/ 	.short	0x0101
        /*0386*/ 	.byte	0x22
	.zero		1


	//   ....[30]....
        /*0388*/ 	.word	0x00001620
        /*038c*/ 	.word	0x000000ff
        /*0390*/ 	.word	0x00000038
        /*0394*/ 	.short	0x010a
        /*0396*/ 	.byte	0x06
	.zero		1


	//   ....[31]....
        /*0398*/ 	.word	0x000017e0
        /*039c*/ 	.word	0x000000ff
        /*03a0*/ 	.word	0x00000038
        /*03a4*/ 	.short	0x010a
        /*03a6*/ 	.byte	0x05
	.zero		1


	//   ....[32]....
        /*03a8*/ 	.word	0x00001a70
        /*03ac*/ 	.word	0x000000ff
        /*03b0*/ 	.word	0x00000038
        /*03b4*/ 	.short	0x010a
        /*03b6*/ 	.byte	0x21
	.zero		1


	//   ....[33]....
        /*03b8*/ 	.word	0x00001ab0
        /*03bc*/ 	.word	0x00000003
        /*03c0*/ 	.word	0x00000090
        /*03c4*/ 	.short	0x010a
        /*03c6*/ 	.byte	0xff
	.zero		1


	//   ....[34]....
        /*03c8*/ 	.word	0x00001b50
        /*03cc*/ 	.word	0x00000003
        /*03d0*/ 	.word	0x000000a0
        /*03d4*/ 	.short	0x0101
        /*03d6*/ 	.byte	0xff
	.zero		1


	//   ....[35]....
        /*03d8*/ 	.word	0x00001d90
        /*03dc*/ 	.word	0x000000ff
        /*03e0*/ 	.word	0x00000038
        /*03e4*/ 	.short	0x010a
        /*03e6*/ 	.byte	0x05
	.zero		1


	//   ....[36]....
        /*03e8*/ 	.word	0x00001e70
        /*03ec*/ 	.word	0x000000ff
        /*03f0*/ 	.word	0x00000090
        /*03f4*/ 	.short	0x010a
        /*03f6*/ 	.byte	0x0c
	.zero		1


	//   ....[37]....
        /*03f8*/ 	.word	0x00001f10
        /*03fc*/ 	.word	0x000000ff
        /*0400*/ 	.word	0x000000a0
        /*0404*/ 	.short	0x0101
        /*0406*/ 	.byte	0x0c
	.zero		1


	//   ....[38]....
        /*0408*/ 	.word	0x000023f0
        /*040c*/ 	.word	0x000000ff
        /*0410*/ 	.word	0x00000000
        /*0414*/ 	.short	0x010a
        /*0416*/ 	.byte	0x19
	.zero		1


	//   ....[39]....
        /*0418*/ 	.word	0x00002400
        /*041c*/ 	.word	0x000000ff
        /*0420*/ 	.word	0x00000080
        /*0424*/ 	.short	0x010a
        /*0426*/ 	.byte	0x11
	.zero		1


	//   ....[40]....
        /*0428*/ 	.word	0x00002450
        /*042c*/ 	.word	0x000000ff
        /*0430*/ 	.word	0x00000080
        /*0434*/ 	.short	0x010a
        /*0436*/ 	.byte	0x11
	.zero		1


	//   ....[41]....
        /*0438*/ 	.word	0x00002660
        /*043c*/ 	.word	0x000000ff
        /*0440*/ 	.word	0x00000000
        /*0444*/ 	.short	0x010a
        /*0446*/ 	.byte	0x0d
	.zero		1


	//   ....[42]....
        /*0448*/ 	.word	0x00002810
        /*044c*/ 	.word	0x000000ff
        /*0450*/ 	.word	0x00000000
        /*0454*/ 	.short	0x010a
        /*0456*/ 	.byte	0x19
	.zero		1


	//   ....[43]....
        /*0458*/ 	.word	0x00002930
        /*045c*/ 	.word	0x000000ff
        /*0460*/ 	.word	0x00000080
        /*0464*/ 	.short	0x010a
        /*0466*/ 	.byte	0x10
	.zero		1


	//   ....[44]....
        /*0468*/ 	.word	0x00002940
        /*046c*/ 	.word	0x00000002
        /*0470*/ 	.word	0x00000090
        /*0474*/ 	.short	0x010a
        /*0476*/ 	.byte	0xff
	.zero		1


	//   ....[45]....
        /*0478*/ 	.word	0x000029e0
        /*047c*/ 	.word	0x00000002
        /*0480*/ 	.word	0x000000a0
        /*0484*/ 	.short	0x0101
        /*0486*/ 	.byte	0xff
	.zero		1


	//   ....[46]....
        /*0488*/ 	.word	0x00002ae0
        /*048c*/ 	.word	0x00000000
        /*0490*/ 	.word	0x00000080
        /*0494*/ 	.short	0x010a
        /*0496*/ 	.byte	0xff
	.zero		1


	//   ....[47]....
        /*0498*/ 	.word	0x00002b20
        /*049c*/ 	.word	0x00000000
        /*04a0*/ 	.word	0x00000080
        /*04a4*/ 	.short	0x010a
        /*04a6*/ 	.byte	0xff
	.zero		1


	//   ....[48]....
        /*04a8*/ 	.word	0x00002c20
        /*04ac*/ 	.word	0x000000ff
        /*04b0*/ 	.word	0x000000b0
        /*04b4*/ 	.short	0x0100
        /*04b6*/ 	.byte	0x05
	.zero		1


	//   ....[49]....
        /*04b8*/ 	.word	0x00002d10
        /*04bc*/ 	.word	0x000000ff
        /*04c0*/ 	.word	0x000000b0
        /*04c4*/ 	.short	0x0100
        /*04c6*/ 	.byte	0x05
	.zero		1


	//   ....[50]....
        /*04c8*/ 	.word	0x00002e00
        /*04cc*/ 	.word	0x000000ff
        /*04d0*/ 	.word	0x000000b0
        /*04d4*/ 	.short	0x0100
        /*04d6*/ 	.byte	0x05
	.zero		1


	//   ....[51]....
        /*04d8*/ 	.word	0x000030d0
        /*04dc*/ 	.word	0x00000003
        /*04e0*/ 	.word	0x00000000
        /*04e4*/ 	.short	0x010a
        /*04e6*/ 	.byte	0xff
	.zero		1


	//   ....[52]....
        /*04e8*/ 	.word	0x000030f0
        /*04ec*/ 	.word	0x00000003
        /*04f0*/ 	.word	0x00000000
        /*04f4*/ 	.short	0x010a
        /*04f6*/ 	.byte	0xff
	.zero		1


	//   ....[53]....
        /*04f8*/ 	.word	0x000032d0
        /*04fc*/ 	.word	0x00000003
        /*0500*/ 	.word	0x00000000
        /*0504*/ 	.short	0x010a
        /*0506*/ 	.byte	0xff
	.zero		1


	//   ....[54]....
        /*0508*/ 	.word	0x000032f0
        /*050c*/ 	.word	0x00000003
        /*0510*/ 	.word	0x00000000
        /*0514*/ 	.short	0x010a
        /*0516*/ 	.byte	0xff
	.zero		1


	//   ....[55]....
        /*0518*/ 	.word	0x000033e0
        /*051c*/ 	.word	0x00000003
        /*0520*/ 	.word	0x00000000
        /*0524*/ 	.short	0x0101
        /*0526*/ 	.byte	0xff
	.zero		1


	//   ....[56]....
        /*0528*/ 	.word	0x000034d0
        /*052c*/ 	.word	0x00000057
        /*0530*/ 	.word	0x00000090
        /*0534*/ 	.short	0x010a
        /*0536*/ 	.byte	0xff
	.zero		1


	//   ....[57]....
        /*0538*/ 	.word	0x00003530
        /*053c*/ 	.word	0x00000057
        /*0540*/ 	.word	0x000000a0
        /*0544*/ 	.short	0x0101
        /*0546*/ 	.byte	0xff
	.zero		1


	//   ....[58]....
        /*0548*/ 	.word	0x00003960
        /*054c*/ 	.word	0x0000007f
        /*0550*/ 	.word	0x00000070
        /*0554*/ 	.short	0x010a
        /*0556*/ 	.byte	0xff
	.zero		1


	//   ....[59]....
        /*0558*/ 	.word	0x00004f20
        /*055c*/ 	.word	0x00000005
        /*0560*/ 	.word	0x00000000
        /*0564*/ 	.short	0x0101
        /*0566*/ 	.byte	0xff
	.zero		1


	//   ....[60]....
        /*0568*/ 	.word	0x00004f30
        /*056c*/ 	.word	0x00000003
        /*0570*/ 	.word	0x00000090
        /*0574*/ 	.short	0x010a
        /*0576*/ 	.byte	0xff
	.zero		1


	//   ....[61]....
        /*0578*/ 	.word	0x00004ff0
        /*057c*/ 	.word	0x00000003
        /*0580*/ 	.word	0x000000a0
        /*0584*/ 	.short	0x0101
        /*0586*/ 	.byte	0xff
	.zero		1


	//   ....[62]....
        /*0588*/ 	.word	0x00005290
        /*058c*/ 	.word	0x00000003
        /*0590*/ 	.word	0x00000000
        /*0594*/ 	.short	0x0101
        /*0596*/ 	.byte	0xff
	.zero		1


	//   ....[63]....
        /*0598*/ 	.word	0x000052a0
        /*059c*/ 	.word	0x00000057
        /*05a0*/ 	.word	0x000000b0
        /*05a4*/ 	.short	0x010a
        /*05a6*/ 	.byte	0xff
	.zero		1


	//   ....[64]....
        /*05a8*/ 	.word	0x00005640
        /*05ac*/ 	.word	0x00000057
        /*05b0*/ 	.word	0x000000b0
        /*05b4*/ 	.short	0x0100
        /*05b6*/ 	.byte	0xff
	.zero		1


	//   ....[65]....
        /*05b8*/ 	.word	0x000056a0
        /*05bc*/ 	.word	0x0000000e
        /*05c0*/ 	.word	0x000000a0
        /*05c4*/ 	.short	0x010a
        /*05c6*/ 	.byte	0xff
	.zero		1


	//   ....[66]....
        /*05c8*/ 	.word	0x00005700
        /*05cc*/ 	.word	0x00000002
        /*05d0*/ 	.word	0x000000a0
        /*05d4*/ 	.short	0x010a
        /*05d6*/ 	.byte	0xff
	.zero		1


	//   ....[67]....
        /*05d8*/ 	.word	0x00005760
        /*05dc*/ 	.word	0x00000003
        /*05e0*/ 	.word	0x000000a0
        /*05e4*/ 	.short	0x010a
        /*05e6*/ 	.byte	0xff
	.zero		1


	//   ....[68]....
        /*05e8*/ 	.word	0x000057c0
        /*05ec*/ 	.word	0x00000000
        /*05f0*/ 	.word	0x00000090
        /*05f4*/ 	.short	0x010a
        /*05f6*/ 	.byte	0xff
	.zero		1


	//   ....[69]....
        /*05f8*/ 	.word	0x00005840
        /*05fc*/ 	.word	0x00000000
        /*0600*/ 	.word	0x00000038
        /*0604*/ 	.short	0x010a
        /*0606*/ 	.byte	0xff
	.zero		1


	//   ....[70]....
        /*0608*/ 	.word	0x000058a0
        /*060c*/ 	.word	0x00000003
        /*0610*/ 	.word	0x00000090
        /*0614*/ 	.short	0x010a
        /*0616*/ 	.byte	0xff
	.zero		1


	//   ....[71]....
        /*0618*/ 	.word	0x00005920
        /*061c*/ 	.word	0x00000000
        /*0620*/ 	.word	0x00000038
        /*0624*/ 	.short	0x010a
        /*0626*/ 	.byte	0xff
	.zero		1


	//   ....[72]....
        /*0628*/ 	.word	0x00005980
        /*062c*/ 	.word	0x00000002
        /*0630*/ 	.word	0x00000090
        /*0634*/ 	.short	0x010a
        /*0636*/ 	.byte	0xff
	.zero		1


	//   ....[73]....
        /*0638*/ 	.word	0x00005a00
        /*063c*/ 	.word	0x00000000
        /*0640*/ 	.word	0x00000080
        /*0644*/ 	.short	0x010a
        /*0646*/ 	.byte	0xff
	.zero		1


	//   ....[74]....
        /*0648*/ 	.word	0x00005a80
        /*064c*/ 	.word	0x00000000
        /*0650*/ 	.word	0x00000000
        /*0654*/ 	.short	0x010a
        /*0656*/ 	.byte	0xff
	.zero		1


	//   ....[75]....
        /*0658*/ 	.word	0x00005af0
        /*065c*/ 	.word	0x00000002
        /*0660*/ 	.word	0x00000090
        /*0664*/ 	.short	0x010a
        /*0666*/ 	.byte	0xff
	.zero		1


	//   ....[76]....
        /*0668*/ 	.word	0x00005b50
        /*066c*/ 	.word	0x00000003
        /*0670*/ 	.word	0x00000000
        /*0674*/ 	.short	0x010a
        /*0676*/ 	.byte	0xff
	.zero		1


	//   ....[77]....
        /*0678*/ 	.word	0x00005bb0
        /*067c*/ 	.word	0x00000003
        /*0680*/ 	.word	0x00000000
        /*0684*/ 	.short	0x010a
        /*0686*/ 	.byte	0xff
	.zero		1


	//   ....[78]....
        /*0688*/ 	.word	0x00005c00
        /*068c*/ 	.word	0x00000057
        /*0690*/ 	.word	0x00000090
        /*0694*/ 	.short	0x010a
        /*0696*/ 	.byte	0xff
	.zero		1


	//   ....[79]....
        /*0698*/ 	.word	0x00005c60
        /*069c*/ 	.word	0x0000007f
        /*06a0*/ 	.word	0x00000070
        /*06a4*/ 	.short	0x010a
        /*06a6*/ 	.byte	0xff
	.zero		1


	//   ....[80]....
        /*06a8*/ 	.word	0x00005cc0
        /*06ac*/ 	.word	0x00000003
        /*06b0*/ 	.word	0x00000090
        /*06b4*/ 	.short	0x010a
        /*06b6*/ 	.byte	0xff
	.zero		1


	//   ....[81]....
        /*06b8*/ 	.word	0x00005d10
        /*06bc*/ 	.word	0x00000057
        /*06c0*/ 	.word	0x000000b0
        /*06c4*/ 	.short	0x010a
        /*06c6*/ 	.byte	0xff
	.zero		1


	//----- nvinfo : EIATTR_NUM_MBARRIERS
	.align		4
.L_60:
        /*06c8*/ 	.byte	0x03, 0x38
        /*06ca*/ 	.short	0x001b


	//----- nvinfo : EIATTR_EXIT_INSTR_OFFSETS
	.align		4
        /*06cc*/ 	.byte	0x04, 0x1c
        /*06ce*/ 	.short	(.L_62 - .L_61)


	//   ....[0]....
.L_61:
        /*06d0*/ 	.word	0x00005680


	//----- nvinfo : EIATTR_MAX_THREADS
	.align		4
.L_62:
        /*06d4*/ 	.byte	0x04, 0x05
        /*06d6*/ 	.short	(.L_64 - .L_63)
.L_63:
        /*06d8*/ 	.word	0x000000e0
        /*06dc*/ 	.word	0x00000001
        /*06e0*/ 	.word	0x00000001


	//----- nvinfo : EIATTR_CRS_STACK_SIZE
	.align		4
.L_64:
        /*06e4*/ 	.byte	0x04, 0x1e
        /*06e6*/ 	.short	(.L_66 - .L_65)
.L_65:
        /*06e8*/ 	.word	0x00000000


	//----- nvinfo : EIATTR_CBANK_PARAM_SIZE
	.align		4
.L_66:
        /*06ec*/ 	.byte	0x03, 0x19
        /*06ee*/ 	.short	0x0404


	//----- nvinfo : EIATTR_PARAM_CBANK
	.align		4
        /*06f0*/ 	.byte	0x04, 0x0a
        /*06f2*/ 	.short	(.L_68 - .L_67)
	.align		4
.L_67:
        /*06f4*/ 	.word	index@(.nv.constant0.kernel_cutlass_kernel_cudnngrouped_gemmgrouped_gemm_swiglugrouped_gemm_swiglu_quantBlockScaledContiguousGroupedGemmKernel_object_at__TiledMMA_ThrLayoutVMNK21111000_PermutationMNK____MMAAt_0)
        /*06f8*/ 	.short	0x0380
        /*06fa*/ 	.short	0x0404


	//----- nvinfo : EIATTR_SW_WAR
	.align		4
.L_68:
        /*06fc*/ 	.byte	0x04, 0x36
        /*06fe*/ 	.short	(.L_70 - .L_69)
.L_69:
        /*0700*/ 	.word	0x00000008
.L_70:


//--------------------- .nv.compat                --------------------------
	.section	.nv.compat,"",@"SHT_CUDA_COMPAT_INFO"
	.align	4
        /*0000*/ 	.byte	0x02, 0x02, 0x02, 0x00, 0x02, 0x05, 0x05, 0x00, 0x02, 0x03, 0x01, 0x00, 0x02, 0x06, 0x01, 0x00


//--------------------- .nv.callgraph             --------------------------
	.section	.nv.callgraph,"",@"SHT_CUDA_CALLGRAPH"
	.align	4
	.sectionentsize	8
	.align		4
        /*0000*/ 	.word	0x00000000
	.align		4
        /*0004*/ 	.word	0xffffffff
	.align		4
        /*0008*/ 	.word	0x00000000
	.align		4
        /*000c*/ 	.word	0xfffffffe
	.align		4
        /*0010*/ 	.word	0x00000000
	.align		4
        /*0014*/ 	.word	0xfffffffd
	.align		4
        /*0018*/ 	.word	0x00000000
	.align		4
        /*001c*/ 	.word	0xfffffffc


//--------------------- .text.kernel_cutlass_kernel_cudnngrouped_gemmgrouped_gemm_swiglugrouped_gemm_swiglu_quantBlockScaledContiguousGroupedGemmKernel_object_at__TiledMMA_ThrLayoutVMNK21111000_PermutationMNK____MMAAt_0 --------------------------
	.section	.text.kernel_cutlass_kernel_cudnngrouped_gemmgrouped_gemm_swiglugrouped_gemm_swiglu_quantBlockScaledContiguousGroupedGemmKernel_object_at__TiledMMA_ThrLayoutVMNK21111000_PermutationMNK____MMAAt_0,"ax",@progbits
	.align	128
        .global         kernel_cutlass_kernel_cudnngrouped_gemmgrouped_gemm_swiglugrouped_gemm_swiglu_quantBlockScaledContiguousGroupedGemmKernel_object_at__TiledMMA_ThrLayoutVMNK21111000_PermutationMNK____MMAAt_0
        .type           kernel_cutlass_kernel_cudnngrouped_gemmgrouped_gemm_swiglugrouped_gemm_swiglu_quantBlockScaledContiguousGroupedGemmKernel_object_at__TiledMMA_ThrLayoutVMNK21111000_PermutationMNK____MMAAt_0,@function
        .size           kernel_cutlass_kernel_cudnngrouped_gemmgrouped_gemm_swiglugrouped_gemm_swiglu_quantBlockScaledContiguousGroupedGemmKernel_object_at__TiledMMA_ThrLayoutVMNK21111000_PermutationMNK____MMAAt_0,(.L_x_116 - kernel_cutlass_kernel_cudnngrouped_gemmgrouped_gemm_swiglugrouped_gemm_swiglu_quantBlockScaledContiguousGroupedGemmKernel_object_at__TiledMMA_ThrLayoutVMNK21111000_PermutationMNK____MMAAt_0)
        .other          kernel_cutlass_kernel_cudnngrouped_gemmgrouped_gemm_swiglugrouped_gemm_swiglu_quantBlockScaledContiguousGroupedGemmKernel_object_at__TiledMMA_ThrLayoutVMNK21111000_PermutationMNK____MMAAt_0,@"STO_CUDA_ENTRY STV_DEFAULT"
kernel_cutlass_kernel_cudnngrouped_gemmgrouped_gemm_swiglugrouped_gemm_swiglu_quantBlockScaledContiguousGroupedGemmKernel_object_at__TiledMMA_ThrLayoutVMNK21111000_PermutationMNK____MMAAt_0:
.text.kernel_cutlass_kernel_cudnngrouped_gemmgrouped_gemm_swiglugrouped_gemm_swiglu_quantBlockScaledContiguousGroupedGemmKernel_object_at__TiledMMA_ThrLayoutVMNK21111000_PermutationMNK____MMAAt_0:
[----:B------:R-:W1:Y:S01]  /*0000*/  LDC R1, c[0x0][0x37c] ;  /* 0x0000df00ff017b82 */ /* 0x000e620000000800 */
[----:B------:R-:W2:Y:S01]  /*0010*/  S2R R3, SR_TID.Y ;  /* 0x0000000000037919 */ /* 0x000ea20000002200 */
[----:B------:R-:W3:Y:S06]  /*0020*/  LDCU UR5, c[0x0][0x360] ;  /* 0x00006c00ff0577ac */ /* 0x000eec0008000800 */
[----:B------:R-:W4:Y:S01]  /*0030*/  S2UR UR23, SR_CTAID.X ;  /* 0x00000000001779c3 */ /* 0x000f220000002500 */
[----:B------:R-:W2:Y:S01]  /*0040*/  S2R R0, SR_TID.Z ;  /* 0x0000000000007919 */ /* 0x000ea20000002300 */
[----:B------:R-:W2:Y:S01]  /*0050*/  LDCU UR4, c[0x0][0x364] ;  /* 0x00006c80ff0477ac */ /* 0x000ea20008000800 */
[----:B------:R-:W3:Y:S01]  /*0060*/  S2R R106, SR_TID.X ;  /* 0x00000000006a7919 */ /* 0x000ee20000002100 */
[----:B------:R-:W5:Y:S01]  /*0070*/  LDCU.U8 UR7, c[0x0][0x382] ;  /* 0x00007040ff0777ac */ /* 0x000f620008000000 */
[----:B------:R-:W4:Y:S02]  /*0080*/  LDCU.U8 UR6, c[0x0][0x381] ;  /* 0x00007020ff0677ac */ /* 0x000f240008000000 */
[----:B----4-:R-:W-:-:S02]  /*0090*/  ULOP3.LUT UR23, UR23, 0x1, URZ, 0xc0, !UPT ;  /* 0x0000000117177892 */ /* 0x010fc4000f8ec0ff */
[----:B-----5:R-:W-:Y:S02]  /*00a0*/  ULOP3.LUT UR7, UR7, 0x1, URZ, 0xc0, !UPT ;  /* 0x0000000107077892 */ /* 0x020fe4000f8ec0ff */
[----:B------:R-:W-:Y:S02]  /*00b0*/  ULOP3.LUT UR6, UR6, 0x1, URZ, 0xc0, !UPT ;  /* 0x0000000106067892 */ /* 0x000fe4000f8ec0ff */
[----:B------:R-:W-:Y:S02]  /*00c0*/  UISETP.NE.U32.AND UP6, UPT, UR7, 0x1, UPT ;  /* 0x000000010700788c */ /* 0x000fe4000bfc5070 */
[----:B------:R-:W-:Y:S01]  /*00d0*/  UISETP.NE.U32.AND UP5, UPT, UR6, 0x1, UPT ;  /* 0x000000010600788c */ /* 0x000fe2000bfa5070 */
[----:B--2---:R-:W-:Y:S01]  /*00e0*/  IMAD R3, R0, UR4, R3 ;  /* 0x0000000400037c24 */ /* 0x004fe2000f8e0203 */
[----:B------:R-:W2:Y:S03]  /*00f0*/  S2UR UR4, SR_CgaCtaId ;  /* 0x00000000000479c3 */ /* 0x000ea60000008800 */
[----:B---3--:R-:W-:Y:S01]  /*0100*/  IMAD R124, R3, UR5, R106 ;  /* 0x00000005037c7c24 */ /* 0x008fe2000f8e026a */
[----:B------:R-:W3:Y:S04]  /*0110*/  LDCU UR5, c[0x0][0x36c] ;  /* 0x00006d80ff0577ac */ /* 0x000ee80008000800 */
[----:B------:R-:W-:-:S06]  /*0120*/  SHF.R.U32.HI R124, RZ, 0x5, R124 ;  /* 0x00000005ff7c7819 */ /* 0x000fcc000001167c */
[----:B------:R-:W4:Y:S01]  /*0130*/  SHFL.IDX PT, R124, R124, RZ, 0x1f ;  /* 0x00001fff7c7c7589 */ /* 0x000f2200000e0000 */
[----:B---3--:R-:W-:Y:S01]  /*0140*/  UISETP.EQ.U32.AND UP4, UPT, UR5, 0x1, UPT ;  /* 0x000000010500788c */ /* 0x008fe2000bf82070 */
[C---:B----4-:R-:W-:Y:S02]  /*0150*/  ISETP.NE.AND P1, PT, R124.reuse, 0x5, PT ;  /* 0x000000057c00780c */ /* 0x050fe40003f25270 */
[----:B------:R-:W-:-:S11]  /*0160*/  ISETP.NE.AND P0, PT, R124, RZ, PT ;  /* 0x000000ff7c00720c */ /* 0x000fd60003f05270 */
[----:B-12---:R-:W-:Y:S05]  /*0170*/  @P1 BRA `(.L_x_0) ;  /* 0x0000000000501947 */ /* 0x006fea0003800000 */
[----:B------:R-:W1:Y:S02]  /*0180*/  LDCU.64 UR6, c[0x0][0x348] ;  /* 0x00006900ff0677ac */ /* 0x000e640008000a00 */
[----:B-1----:R-:W-:Y:S02]  /*0190*/  UIADD3 UR16, UP1, UPT, UR6, 0x40, URZ ;  /* 0x0000004006107890 */ /* 0x002fe4000ff3e0ff */
[----:B------:R-:W-:Y:S02]  /*01a0*/  UIADD3 UR14, UP0, UPT, UR6, 0xc0, URZ ;  /* 0x000000c0060e7890 */ /* 0x000fe4000ff1e0ff */
[----:B------:R-:W-:Y:S02]  /*01b0*/  UIADD3 UR12, UP3, UPT, UR6, 0x140, URZ ;  /* 0x00000140060c7890 */ /* 0x000fe4000ff7e0ff */
[----:B------:R-:W-:Y:S02]  /*01c0*/  UIADD3 UR10, UP2, UPT, UR6, 0x1c0, URZ ;  /* 0x000001c0060a7890 */ /* 0x000fe4000ff5e0ff */
[----:B------:R-:W-:-:S02]  /*01d0*/  UIADD3.X UR17, UPT, UPT, URZ, UR7, URZ, UP1, !UPT ;  /* 0x00000007ff117290 */ /* 0x000fc40008ffe4ff */
[----:B------:R-:W-:Y:S02]  /*01e0*/  UIADD3 UR8, UP1, UPT, UR6, 0x240, URZ ;  /* 0x0000024006087890 */ /* 0x000fe4000ff3e0ff */
[----:B------:R-:W-:Y:S02]  /*01f0*/  UIADD3.X UR15, UPT, UPT, URZ, UR7, URZ, UP0, !UPT ;  /* 0x00000007ff0f7290 */ /* 0x000fe400087fe4ff */
[----:B------:R-:W-:Y:S02]  /*0200*/  UIADD3 UR6, UP0, UPT, UR6, 0x2c0, URZ ;  /* 0x000002c006067890 */ /* 0x000fe4000ff1e0ff */
[----:B------:R-:W-:Y:S01]  /*0210*/  UIADD3.X UR13, UPT, UPT, URZ, UR7, URZ, UP3, !UPT ;  /* 0x00000007ff0d7290 */ /* 0x000fe20009ffe4ff */
[----:B------:R1:W-:Y:S01]  /*0220*/  UTMACCTL.PF [UR16] ;  /* 0x00000000100079b9 */ /* 0x0003e20008040000 */
[----:B------:R-:W-:-:S03]  /*0230*/  UIADD3.X UR11, UPT, UPT, URZ, UR7, URZ, UP2, !UPT ;  /* 0x00000007ff0b7290 */ /* 0x000fc600097fe4ff */
[----:B------:R1:W-:Y:S01]  /*0240*/  UTMACCTL.PF [UR14] ;  /* 0x000000000e0079b9 */ /* 0x0003e20008040000 */
[----:B------:R-:W-:-:S03]  /*0250*/  UIADD3.X UR9, UPT, UPT, URZ, UR7, URZ, UP1, !UPT ;  /* 0x00000007ff097290 */ /* 0x000fc60008ffe4ff */
[----:B------:R1:W-:Y:S01]  /*0260*/  UTMACCTL.PF [UR12] ;  /* 0x000000000c0079b9 */ /* 0x0003e20008040000 */
[----:B------:R-:W-:Y:S01]  /*0270*/  UIADD3.X UR7, UPT, UPT, URZ, UR7, URZ, UP0, !UPT ;  /* 0x00000007ff077290 */ /* 0x000fe200087fe4ff */
[----:B------:R1:W-:Y:S04]  /*0280*/  UTMACCTL.PF [UR10] ;  /* 0x000000000a0079b9 */ /* 0x0003e80008040000 */
[----:B------:R1:W-:Y:S04]  /*0290*/  UTMACCTL.PF [UR8] ;  /* 0x00000000080079b9 */ /* 0x0003e80008040000 */
[----:B------:R1:W-:Y:S02]  /*02a0*/  UTMACCTL.PF [UR6] ;  /* 0x00000000060079b9 */ /* 0x0003e40008040000 */
[----:B-1----:R-:W-:Y:S01]  /*02b0*/  NOP ;  /* 0x0000000000007918 */ /* 0x002fe20000000000 */
.L_x_0:
[----:B------:R-:W-:Y:S05]  /*02c0*/  @P0 BRA `(.L_x_1) ;  /* 0x0000000000580947 */ /* 0x000fea0003800000 */
[----:B------:R-:W-:Y:S01]  /*02d0*/  UMOV UR6, 0x400 ;  /* 0x0000040000067882 */ /* 0x000fe20000000000 */
[----:B------:R-:W-:Y:S01]  /*02e0*/  UMOV UR5, 0x1 ;  /* 0x0000000100057882 */ /* 0x000fe20000000000 */
[----:B------:R-:W-:Y:S02]  /*02f0*/  ULEA UR6, UR4, UR6, 0x18 ;  /* 0x0000000604067291 */ /* 0x000fe4000f8ec0ff */
[----:B------:R-:W-:-:S04]  /*0300*/  UIADD3 UR8, UPT, UPT, -UR5, 0x100000, URZ ;  /* 0x0010000005087890 */ /* 0x000fc8000fffe1ff */
[----:B------:R-:W-:Y:S02]  /*0310*/  USHF.L.U32 UR9, UR8, 0xb, URZ ;  /* 0x0000000b08097899 */ /* 0x000fe400080006ff */
[----:B------:R-:W-:Y:S01]  /*0320*/  USHF.L.U32 UR8, UR8, 0x1, URZ ;  /* 0x0000000108087899 */ /* 0x000fe200080006ff */
[----:B------:R-:W1:Y:S11]  /*0330*/  FENCE.VIEW.ASYNC.S ;  /* 0x00000000000073c6 */ /* 0x000e760000000000 */
[----:B-1----:R1:W2:Y:S01]  /*0340*/  SYNCS.EXCH.64 URZ, [UR6], UR8 ;  /* 0x0000000806ff75b2 */ /* 0x0022a20008000100 */
[----:B------:R1:W3:Y:S01]  /*0350*/  SYNCS.EXCH.64 URZ, [UR6+0x8], UR8 ;  /* 0x0000080806ff75b2 */ /* 0x0002e20008000100 */
[----:B------:R1:W4:Y:S01]  /*0360*/  SYNCS.EXCH.64 URZ, [UR6+0x10], UR8 ;  /* 0x0000100806ff75b2 */ /* 0x0003220008000100 */
[----:B------:R1:W1:Y:S01]  /*0370*/  SYNCS.EXCH.64 URZ, [UR6+0x18], UR8 ;  /* 0x0000180806ff75b2 */ /* 0x0002620008000100 */
        /* <DEDUP_REMOVED lines=10> */
[----:B------:R-:W-:Y:S01]  /*0420*/  NOP ;  /* 0x0000000000007918 */ /* 0x000fe20000000000 */
.L_x_1:
[----:B------:R-:W-:Y:S01]  /*0430*/  NOP ;  /* 0x0000000000007918 */ /* 0x000fe20000000000 */
[----:B------:R-:W-:Y:S05]  /*0440*/  BRA.U !UP4, `(.L_x_2) ;  /* 0x000000010c087547 */ /* 0x000fea000b800000 */
[----:B-1234-:R-:W-:Y:S01]  /*0450*/  UCGABAR_ARV ;  /* 0x00000000000079c7 */ /* 0x01efe20008000000 */
[----:B------:R-:W-:Y:S05]  /*0460*/  BRA `(.L_x_3) ;  /* 0x0000000000047947 */ /* 0x000fea0003800000 */
.L_x_2:
[----:B-1234-:R-:W-:Y:S01]  /*0470*/  NOP ;  /* 0x0000000000007918 */ /* 0x01efe20000000000 */
.L_x_3:
[----:B------:R-:W-:Y:S05]  /*0480*/  BRA.U !UP4, `(.L_x_4) ;  /* 0x000000010c0c7547 */ /* 0x000fea000b800000 */
[----:B------:R-:W-:Y:S01]  /*0490*/  UCGABAR_WAIT ;  /* 0x0000000000007dc7 */ /* 0x000fe20008000000 */
[----:B------:R-:W-:Y:S01]  /*04a0*/  CCTL.IVALL ;  /* 0x00000000ff00798f */ /* 0x000fe20002000000 */
[----:B------:R-:W-:Y:S05]  /*04b0*/  BRA `(.L_x_5) ;  /* 0x0000000000047947 */ /* 0x000fea0003800000 */
.L_x_4:
[----:B------:R-:W-:Y:S06]  /*04c0*/  BAR.SYNC.DEFER_BLOCKING 0x0 ;  /* 0x0000000000007b1d */ /* 0x000fec0000010000 */
.L_x_5:
[----:B------:R-:W-:Y:S05]  /*04d0*/  @P0 BRA `(.L_x_6) ;  /* 0x0000000000400947 */ /* 0x000fea0003800000 */
[----:B------:R-:W-:Y:S01]  /*04e0*/  UMOV UR7, 0x400 ;  /* 0x0000040000077882 */ /* 0x000fe20000000000 */
[----:B------:R-:W-:Y:S01]  /*04f0*/  UMOV UR6, 0x1 ;  /* 0x0000000100067882 */ /* 0x000fe20000000000 */
[----:B------:R-:W-:Y:S01]  /*0500*/  UMOV UR5, 0x8 ;  /* 0x0000000800057882 */ /* 0x000fe20000000000 */
[----:B------:R-:W-:Y:S02]  /*0510*/  ULEA UR7, UR4, UR7, 0x18 ;  /* 0x0000000704077291 */ /* 0x000fe4000f8ec0ff */
[----:B------:R-:W-:-:S04]  /*0520*/  UIADD3 UR8, UPT, UPT, -UR6, 0x100000, URZ ;  /* 0x0010000006087890 */ /* 0x000fc8000fffe1ff */
[----:B------:R-:W-:Y:S02]  /*0530*/  USHF.L.U32 UR9, UR8, 0xb, URZ ;  /* 0x0000000b08097899 */ /* 0x000fe400080006ff */
[----:B------:R-:W-:Y:S02]  /*0540*/  USHF.L.U32 UR8, UR8, 0x1, URZ ;  /* 0x0000000108087899 */ /* 0x000fe400080006ff */
[----:B------:R-:W-:-:S04]  /*0550*/  UIADD3 UR10, UPT, UPT, -UR5, 0x100000, URZ ;  /* 0x00100000050a7890 */ /* 0x000fc8000fffe1ff */
[----:B------:R-:W-:Y:S02]  /*0560*/  USHF.L.U32 UR11, UR10, 0xb, URZ ;  /* 0x0000000b0a0b7899 */ /* 0x000fe400080006ff */
[----:B------:R-:W-:Y:S01]  /*0570*/  USHF.L.U32 UR10, UR10, 0x1, URZ ;  /* 0x000000010a0a7899 */ /* 0x000fe200080006ff */
[----:B------:R-:W1:Y:S03]  /*0580*/  FENCE.VIEW.ASYNC.S ;  /* 0x00000000000073c6 */ /* 0x000e660000000000 */
[----:B-1----:R1:W2:Y:S01]  /*0590*/  SYNCS.EXCH.64 URZ, [UR7+0x70], UR8 ;  /* 0x0000700807ff75b2 */ /* 0x0022a20008000100 */
[----:B------:R1:W3:Y:S07]  /*05a0*/  SYNCS.EXCH.64 URZ, [UR7+0x78], UR8 ;  /* 0x0000780807ff75b2 */ /* 0x0002ee0008000100 */
[----:B------:R1:W4:Y:S01]  /*05b0*/  SYNCS.EXCH.64 URZ, [UR7+0x80], UR10 ;  /* 0x0000800a07ff75b2 */ /* 0x0003220008000100 */
[----:B------:R1:W1:Y:S01]  /*05c0*/  SYNCS.EXCH.64 URZ, [UR7+0x88], UR10 ;  /* 0x0000880a07ff75b2 */ /* 0x0002620008000100 */
[----:B------:R-:W-:Y:S01]  /*05d0*/  NOP ;  /* 0x0000000000007918 */ /* 0x000fe20000000000 */
.L_x_6:
[----:B------:R-:W-:Y:S01]  /*05e0*/  NOP ;  /* 0x0000000000007918 */ /* 0x000fe20000000000 */
[----:B------:R-:W-:Y:S05]  /*05f0*/  BRA.U !UP4, `(.L_x_7) ;  /* 0x000000010c087547 */ /* 0x000fea000b800000 */
[----:B-1234-:R-:W-:Y:S01]  /*0600*/  UCGABAR_ARV ;  /* 0x00000000000079c7 */ /* 0x01efe20008000000 */
[----:B------:R-:W-:Y:S05]  /*0610*/  BRA `(.L_x_8) ;  /* 0x0000000000047947 */ /* 0x000fea0003800000 */
.L_x_7:
[----:B-1234-:R-:W-:Y:S01]  /*0620*/  NOP ;  /* 0x0000000000007918 */ /* 0x01efe20000000000 */
.L_x_8:
[----:B------:R-:W-:Y:S05]  /*0630*/  BRA.U !UP4, `(.L_x_9) ;  /* 0x000000010c0c7547 */ /* 0x000fea000b800000 */
[----:B------:R-:W-:Y:S01]  /*0640*/  UCGABAR_WAIT ;  /* 0x0000000000007dc7 */ /* 0x000fe20008000000 */
[----:B------:R-:W-:Y:S01]  /*0650*/  CCTL.IVALL ;  /* 0x00000000ff00798f */ /* 0x000fe20002000000 */
[----:B------:R-:W-:Y:S05]  /*0660*/  BRA `(.L_x_10) ;  /* 0x0000000000047947 */ /* 0x000fea0003800000 */
.L_x_9:
[----:B------:R-:W-:Y:S06]  /*0670*/  BAR.SYNC.DEFER_BLOCKING 0x0 ;  /* 0x0000000000007b1d */ /* 0x000fec0000010000 */
.L_x_10:
        /* <DEDUP_REMOVED lines=17> */
.L_x_11:
[----:B------:R-:W-:Y:S01]  /*0790*/  NOP ;  /* 0x0000000000007918 */ /* 0x000fe20000000000 */
[----:B-1234-:R-:W-:Y:S06]  /*07a0*/  BAR.SYNC.DEFER_BLOCKING 0x0 ;  /* 0x0000000000007b1d */ /* 0x01efec0000010000 */
[----:B------:R-:W-:Y:S05]  /*07b0*/  @P0 BRA `(.L_x_12) ;  /* 0x0000000000280947 */ /* 0x000fea0003800000 */
[----:B------:R-:W-:Y:S01]  /*07c0*/  UMOV UR6, 0x400 ;  /* 0x0000040000067882 */ /* 0x000fe20000000000 */
[----:B------:R-:W-:Y:S01]  /*07d0*/  UMOV UR5, 0x20 ;  /* 0x0000002000057882 */ /* 0x000fe20000000000 */
[----:B------:R-:W-:Y:S02]  /*07e0*/  ULEA UR6, UR4, UR6, 0x18 ;  /* 0x0000000604067291 */ /* 0x000fe4000f8ec0ff */
[----:B------:R-:W-:-:S04]  /*07f0*/  UIADD3 UR8, UPT, UPT, -UR5, 0x100000, URZ ;  /* 0x0010000005087890 */ /* 0x000fc8000fffe1ff */
[----:B------:R-:W-:Y:S02]  /*0800*/  USHF.L.U32 UR9, UR8, 0xb, URZ ;  /* 0x0000000b08097899 */ /* 0x000fe400080006ff */
[----:B------:R-:W-:Y:S01]  /*0810*/  USHF.L.U32 UR8, UR8, 0x1, URZ ;  /* 0x0000000108087899 */ /* 0x000fe200080006ff */
[----:B------:R-:W-:Y:S01]  /*0820*/  ELECT P0, URZ, PT ;  /* 0x0000000000ff782f */ /* 0x000fe20003800000 */
[----:B------:R-:W1:Y:S10]  /*0830*/  FENCE.VIEW.ASYNC.S ;  /* 0x00000000000073c6 */ /* 0x000e740000000000 */
[----:B-1----:R1:W2:Y:S01]  /*0840*/  SYNCS.EXCH.64 URZ, [UR6+0xb0], UR8 ;  /* 0x0000b00806ff75b2 */ /* 0x0022a20008000100 */
[----:B------:R-:W-:Y:S01]  /*0850*/  NOP ;  /* 0x0000000000007918 */ /* 0x000fe20000000000 */
.L_x_12:
[----:B------:R-:W-:Y:S01]  /*0860*/  NOP ;  /* 0x0000000000007918 */ /* 0x000fe20000000000 */
[----:B------:R-:W-:Y:S05]  /*0870*/  BRA.U !UP4, `(.L_x_13) ;  /* 0x000000010c087547 */ /* 0x000fea000b800000 */
[----:B--2---:R-:W-:Y:S01]  /*0880*/  UCGABAR_ARV ;  /* 0x00000000000079c7 */ /* 0x004fe20008000000 */
[----:B------:R-:W-:Y:S05]  /*0890*/  BRA `(.L_x_14) ;  /* 0x0000000000047947 */ /* 0x000fea0003800000 */
.L_x_13:
[----:B--2---:R-:W-:Y:S01]  /*08a0*/  NOP ;  /* 0x0000000000007918 */ /* 0x004fe20000000000 */
.L_x_14:
[----:B------:R-:W-:Y:S01]  /*08b0*/  USHF.L.U32 UR21, UR23, 0x7, URZ ;  /* 0x0000000717157899 */ /* 0x000fe200080006ff */
[----:B------:R-:W-:Y:S05]  /*08c0*/  BRA.U !UP4, `(.L_x_15) ;  /* 0x000000010c0c7547 */ /* 0x000fea000b800000 */
[----:B------:R-:W-:Y:S01]  /*08d0*/  UCGABAR_WAIT ;  /* 0x0000000000007dc7 */ /* 0x000fe20008000000 */
[----:B------:R-:W-:Y:S01]  /*08e0*/  CCTL.IVALL ;  /* 0x00000000ff00798f */ /* 0x000fe20002000000 */
[----:B------:R-:W-:Y:S05]  /*08f0*/  BRA `(.L_x_16) ;  /* 0x0000000000047947 */ /* 0x000fea0003800000 */
.L_x_15:
[----:B------:R-:W-:Y:S06]  /*0900*/  BAR.SYNC.DEFER_BLOCKING 0x0 ;  /* 0x0000000000007b1d */ /* 0x000fec0000010000 */
.L_x_16:
[----:B------:R-:W-:Y:S01]  /*0910*/  ISETP.NE.AND P0, PT, R124, 0x6, PT ;  /* 0x000000067c00780c */ /* 0x000fe20003f05270 */
[----:B------:R-:W2:-:S12]  /*0920*/  LDCU.64 UR30, c[0x0][0x358] ;  /* 0x00006b00ff1e77ac */ /* 0x000e980008000a00 */
[----:B------:R-:W-:Y:S05]  /*0930*/  @P0 BRA `(.L_x_17) ;  /* 0x0000000800b80947 */ /* 0x000fea0003800000 */
[----:B------:R-:W-:Y:S01]  /*0940*/  LOP3.LUT R0, R106, 0x1f, RZ, 0xc0, !PT ;  /* 0x0000001f6a007812 */ /* 0x000fe200078ec0ff */
[----:B------:R-:W-:Y:S01]  /*0950*/  IMAD.MOV.U32 R19, RZ, RZ, 0x7fffffff ;  /* 0x7fffffffff137424 */ /* 0x000fe200078e00ff */
[----:B-1----:R-:W1:Y:S01]  /*0960*/  S2UR UR9, SR_CTAID.Z ;  /* 0x00000000000979c3 */ /* 0x002e620000002700 */
[----:B------:R-:W1:Y:S01]  /*0970*/  LDCU.64 UR6, c[0x0][0x760] ;  /* 0x0000ec00ff0677ac */ /* 0x000e620008000a00 */
[C---:B------:R-:W-:Y:S01]  /*0980*/  ISETP.GT.U32.AND P0, PT, R0.reuse, 0x7, PT ;  /* 0x000000070000780c */ /* 0x040fe20003f04070 */
[----:B------:R-:W3:Y:S01]  /*0990*/  LDCU.U8 UR8, c[0x0][0x768] ;  /* 0x0000ed00ff0877ac */ /* 0x000ee20008000000 */
[----:B------:R-:W4:Y:S01]  /*09a0*/  LDCU.U8 UR10, c[0x0][0x769] ;  /* 0x0000ed20ff0a77ac */ /* 0x000f220008000000 */
[----:B------:R-:W5:Y:S10]  /*09b0*/  LDCU UR14, c[0x0][0x770] ;  /* 0x0000ee00ff0e77ac */ /* 0x000f740008000800 */
[----:B------:R-:W2:Y:S02]  /*09c0*/  @!P0 LDC.64 R2, c[0x0][0x748] ;  /* 0x0001d200ff028b82 */ /* 0x000ea40000000a00 */
[----:B--2---:R-:W-:-:S05]  /*09d0*/  @!P0 IMAD.WIDE.U32 R2, R0, 0x4, R2 ;  /* 0x0000000400028825 */ /* 0x004fca00078e0002 */
[----:B------:R-:W2:Y:S01]  /*09e0*/  @!P0 LDG.E R19, desc[UR30][R2.64] ;  /* 0x0000001e02138981 */ /* 0x000ea2000c1e1900 */
[----:B-1----:R-:W-:Y:S01]  /*09f0*/  UIMAD.WIDE.U32 UR4, UR9, UR7, URZ ;  /* 0x00000007090472a5 */ /* 0x002fe2000f8e00ff */
[----:B------:R-:W-:Y:S01]  /*0a00*/  HFMA2 R0, -RZ, RZ, 0, 5.9604644775390625e-08 ;  /* 0x00000001ff007431 */ /* 0x000fe200000001ff */
[----:B------:R-:W-:Y:S01]  /*0a10*/  UISETP.GT.U32.AND UP0, UPT, UR9, 0x1ff, UPT ;  /* 0x000001ff0900788c */ /* 0x000fe2000bf04070 */
[----:B------:R-:W-:-:S04]  /*0a20*/  IMAD.MOV.U32 R10, RZ, RZ, RZ ;  /* 0x000000ffff0a7224 */ /* 0x000fc800078e00ff */
[----:B------:R-:W-:Y:S02]  /*0a30*/  UMOV UR11, UR5 ;  /* 0x00000005000b7c82 */ /* 0x000fe40008000000 */
[----:B------:R-:W-:Y:S02]  /*0a40*/  UIADD3 UR7, UPT, UPT, -UR11, UR9, URZ ;  /* 0x000000090b077290 */ /* 0x000fe4000fffe1ff */
[----:B------:R-:W1:Y:S02]  /*0a50*/  LDCU.64 UR4, c[0x0][0x778] ;  /* 0x0000ef00ff0477ac */ /* 0x000e640008000a00 */
[----:B---3--:R-:W-:-:S04]  /*0a60*/  USHF.R.U32.HI UR7, URZ, UR8, UR7 ;  /* 0x00000008ff077299 */ /* 0x008fc80008011607 */
[----:B------:R-:W-:-:S04]  /*0a70*/  UIADD3 UR11, UPT, UPT, UR11, UR7, URZ ;  /* 0x000000070b0b7290 */ /* 0x000fc8000fffe0ff */
[----:B----4-:R-:W-:-:S03]  /*0a80*/  USHF.R.U32.HI UR11, URZ, UR10, UR11 ;  /* 0x0000000aff0b7299 */ /* 0x010fc6000801160b */
[----:B------:R-:W3:Y:S01]  /*0a90*/  LDCU.U8 UR7, c[0x0][0x780] ;  /* 0x0000f000ff0777ac */ /* 0x000ee20008000000 */
[----:B------:R-:W-:-:S04]  /*0aa0*/  UIADD3 UR11, UPT, UPT, -UR11, URZ, URZ ;  /* 0x000000ff0b0b7290 */ /* 0x000fc8000fffe1ff */
[----:B------:R-:W-:-:S04]  /*0ab0*/  UIMAD UR6, UR11, UR6, UR9 ;  /* 0x000000060b0672a4 */ /* 0x000fc8000f8e0209 */
[----:B-1----:R-:W-:-:S03]  /*0ac0*/  UIMAD.WIDE.U32 UR12, UR6, UR5, URZ ;  /* 0x00000005060c72a5 */ /* 0x002fc6000f8e00ff */
[----:B------:R-:W1:Y:S04]  /*0ad0*/  LDCU.U8 UR11, c[0x0][0x781] ;  /* 0x0000f020ff0b77ac */ /* 0x000e680008000000 */
[----:B------:R-:W-:Y:S02]  /*0ae0*/  UMOV UR5, UR13 ;  /* 0x0000000d00057c82 */ /* 0x000fe40008000000 */
[----:B------:R-:W-:Y:S02]  /*0af0*/  UIADD3 UR16, UPT, UPT, UR6, -UR5, URZ ;  /* 0x8000000506107290 */ /* 0x000fe4000fffe0ff */
[----:B------:R-:W4:Y:S02]  /*0b00*/  LDCU.U8 UR13, c[0x0][0x774] ;  /* 0x0000ee80ff0d77ac */ /* 0x000f240008000000 */
[----:B---3--:R-:W-:Y:S01]  /*0b10*/  USHF.R.U32.HI UR16, URZ, UR7, UR16 ;  /* 0x00000007ff107299 */ /* 0x008fe20008011610 */
[----:B------:R-:W3:Y:S03]  /*0b20*/  LDCU.U8 UR12, c[0x0][0x775] ;  /* 0x0000eea0ff0c77ac */ /* 0x000ee60008000000 */
[----:B------:R-:W-:Y:S01]  /*0b30*/  UIADD3 UR16, UPT, UPT, UR5, UR16, URZ ;  /* 0x0000001005107290 */ /* 0x000fe2000fffe0ff */
[----:B------:R-:W3:Y:S03]  /*0b40*/  LDCU UR5, c[0x0][0x76c] ;  /* 0x0000ed80ff0577ac */ /* 0x000ee60008000800 */
[----:B-1----:R-:W-:-:S04]  /*0b50*/  USHF.R.U32.HI UR16, URZ, UR11, UR16 ;  /* 0x0000000bff107299 */ /* 0x002fc80008011610 */
[----:B-----5:R-:W-:-:S04]  /*0b60*/  UIMAD.WIDE.U32 UR14, UR16, UR14, URZ ;  /* 0x0000000e100e72a5 */ /* 0x020fc8000f8e00ff */
[----:B------:R-:W-:-:S04]  /*0b70*/  UIADD3 UR14, UPT, UPT, UR16, -UR15, URZ ;  /* 0x8000000f100e7290 */ /* 0x000fc8000fffe0ff */
[----:B----4-:R-:W-:-:S04]  /*0b80*/  USHF.R.U32.HI UR14, URZ, UR13, UR14 ;  /* 0x0000000dff0e7299 */ /* 0x010fc8000801160e */
[----:B------:R-:W-:-:S04]  /*0b90*/  UIADD3 UR14, UPT, UPT, UR15, UR14, URZ ;  /* 0x0000000e0f0e7290 */ /* 0x000fc8000fffe0ff */
[----:B---3--:R-:W-:-:S04]  /*0ba0*/  USHF.R.U32.HI UR14, URZ, UR12, UR14 ;  /* 0x0000000cff0e7299 */ /* 0x008fc8000801160e */
[----:B------:R-:W-:-:S04]  /*0bb0*/  UIADD3 UR14, UPT, UPT, -UR14, URZ, URZ ;  /* 0x000000ff0e0e7290 */ /* 0x000fc8000fffe1ff */
[----:B------:R-:W-:Y:S02]  /*0bc0*/  UIMAD UR5, UR14, UR5, UR16 ;  /* 0x000000050e0572a4 */ /* 0x000fe4000f8e0210 */
[----:B------:R-:W-:Y:S02]  /*0bd0*/  UIADD3 UR16, UPT, UPT, -UR16, URZ, URZ ;  /* 0x000000ff10107290 */ /* 0x000fe4000fffe1ff */
[----:B------:R-:W-:Y:S02]  /*0be0*/  UIADD3 UR5, UPT, UPT, UR5, UR5, URZ ;  /* 0x0000000505057290 */ /* 0x000fe4000fffe0ff */
[----:B------:R-:W-:Y:S02]  /*0bf0*/  UIMAD UR4, UR16, UR4, UR6 ;  /* 0x00000004100472a4 */ /* 0x000fe4000f8e0206 */
[----:B------:R-:W-:-:S04]  /*0c00*/  ULOP3.LUT UR5, UR5, UR23, URZ, 0xfc, !UPT ;  /* 0x0000001705057292 */ /* 0x000fc8000f8efcff */
[----:B------:R-:W-:Y:S02]  /*0c10*/  MOV R5, UR4 ;  /* 0x0000000400057c02 */ /* 0x000fe40008000f00 */
[----:B------:R-:W-:Y:S01]  /*0c20*/  IMAD.U32 R4, RZ, RZ, UR5 ;  /* 0x00000005ff047e24 */ /* 0x000fe2000f8e00ff */
[----:B--2---:R1:W2:Y:S01]  /*0c30*/  SHFL.IDX PT, R2, R19, 0x7, 0x1f ;  /* 0x00e01f0013027f89 */ /* 0x0042a200000e0000 */
[----:B------:R-:W-:Y:S05]  /*0c40*/  BRA.U UP0, `(.L_x_18) ;  /* 0x0000000500807547 */ /* 0x000fea000b800000 */
[----:B------:R-:W3:Y:S01]  /*0c50*/  LDC R7, c[0x0][0x374] ;  /* 0x0000dd00ff077b82 */ /* 0x000ee20000000800 */
[----:B--2---:R-:W-:Y:S01]  /*0c60*/  SHF.R.S32.HI R3, RZ, 0x1f, R2 ;  /* 0x0000001fff037819 */ /* 0x004fe20000011402 */
[----:B------:R-:W-:Y:S02]  /*0c70*/  IMAD.U32 R18, RZ, RZ, UR9 ;  /* 0x00000009ff127e24 */ /* 0x000fe4000f8e00ff */
[----:B------:R-:W-:Y:S01]  /*0c80*/  IMAD.MOV.U32 R10, RZ, RZ, RZ ;  /* 0x000000ffff0a7224 */ /* 0x000fe200078e00ff */
[----:B------:R-:W-:Y:S01]  /*0c90*/  LEA.HI R16, R3, R2, RZ, 0x8 ;  /* 0x0000000203107211 */ /* 0x000fe200078f40ff */
[----:B------:R-:W-:Y:S02]  /*0ca0*/  IMAD.MOV.U32 R15, RZ, RZ, RZ ;  /* 0x000000ffff0f7224 */ /* 0x000fe400078e00ff */
[----:B------:R-:W3:Y:S01]  /*0cb0*/  LDC R6, c[0x0][0x370] ;  /* 0x0000dc00ff067b82 */ /* 0x000ee20000000800 */
[----:B------:R-:W-:Y:S02]  /*0cc0*/  LOP3.LUT R3, R16, 0xffffff00, RZ, 0xc0, !PT ;  /* 0xffffff0010037812 */ /* 0x000fe400078ec0ff */
[----:B------:R-:W-:-:S02]  /*0cd0*/  SHF.R.S32.HI R0, RZ, 0x8, R16 ;  /* 0x00000008ff007819 */ /* 0x000fc40000011410 */
[----:B------:R-:W-:Y:S02]  /*0ce0*/  ISETP.NE.AND P0, PT, R2, R3, PT ;  /* 0x000000030200720c */ /* 0x000fe40003f05270 */
[----:B------:R-:W-:Y:S01]  /*0cf0*/  LEA.HI.SX32 R16, R16, 0xffffffff, 0x18 ;  /* 0xffffffff10107811 */ /* 0x000fe200078fc2ff */
[----:B------:R-:W2:Y:S01]  /*0d00*/  LDC R17, c[0x0][0x378] ;  /* 0x0000de00ff117b82 */ /* 0x000ea20000000800 */
[----:B------:R-:W-:-:S07]  /*0d10*/  ISETP.LT.AND P0, PT, R2, RZ, P0 ;  /* 0x000000ff0200720c */ /* 0x000fce0000701270 */
[----:B------:R-:W4:Y:S06]  /*0d20*/  LDC R12, c[0x0][0x770] ;  /* 0x0001dc00ff0c7b82 */ /* 0x000f2c0000000800 */
[----:B------:R-:W-:Y:S02]  /*0d30*/  @!P0 IMAD.MOV R16, RZ, RZ, R0 ;  /* 0x000000ffff108224 */ /* 0x000fe400078e0200 */
[----:B------:R-:W1:Y:S01]  /*0d40*/  LDC R11, c[0x0][0x76c] ;  /* 0x0001db00ff0b7b82 */ /* 0x000e620000000800 */
[----:B---3--:R-:W-:Y:S02]  /*0d50*/  IMAD R6, R7, R6, RZ ;  /* 0x0000000607067224 */ /* 0x008fe400078e02ff */
[----:B------:R-:W-:-:S05]  /*0d60*/  IMAD.MOV.U32 R0, RZ, RZ, 0x1 ;  /* 0x00000001ff007424 */ /* 0x000fca00078e00ff */
[----:B------:R-:W3:Y:S01]  /*0d70*/  LDC.64 R8, c[0x0][0x760] ;  /* 0x0001d800ff087b82 */ /* 0x000ee20000000a00 */
[----:B--2---:R-:W-:Y:S02]  /*0d80*/  IMAD R17, R6, R17, RZ ;  /* 0x0000001106117224 */ /* 0x004fe400078e02ff */
[----:B------:R-:W-:-:S03]  /*0d90*/  IMAD.MOV.U32 R6, RZ, RZ, -0x1 ;  /* 0xffffffffff067424 */ /* 0x000fc600078e00ff */
[----:B------:R-:W-:Y:S02]  /*0da0*/  LEA.HI R17, R17, R17, RZ, 0x1 ;  /* 0x0000001111117211 */ /* 0x000fe400078f08ff */
[----:B------:R-:W2:Y:S02]  /*0db0*/  LDC.64 R2, c[0x0][0x778] ;  /* 0x0001de00ff027b82 */ /* 0x000ea40000000a00 */
[----:B----4-:R-:W-:-:S07]  /*0dc0*/  SHF.R.S32.HI R17, RZ, 0x1, R17 ;  /* 0x00000001ff117819 */ /* 0x010fce0000011411 */
.L_x_23:
[----:B------:R-:W-:-:S04]  /*0dd0*/  LEA.HI R13, R4, R4, RZ, 0x1 ;  /* 0x00000004040d7211 */ /* 0x000fc800078f08ff */
[----:B------:R-:W-:Y:S02]  /*0de0*/  LOP3.LUT R7, R13, 0xfffffffe, RZ, 0xc0, !PT ;  /* 0xfffffffe0d077812 */ /* 0x000fe400078ec0ff */
[----:B------:R-:W-:Y:S02]  /*0df0*/  SHF.R.S32.HI R13, RZ, 0x1, R13 ;  /* 0x00000001ff0d7819 */ /* 0x000fe4000001140d */
[----:B------:R-:W-:-:S03]  /*0e00*/  ISETP.NE.AND P0, PT, R4, R7, PT ;  /* 0x000000070400720c */ /* 0x000fc60003f05270 */
[----:B------:R-:W-:Y:S01]  /*0e10*/  VIADD R7, R13, 0xffffffff ;  /* 0xffffffff0d077836 */ /* 0x000fe20000000000 */
[----:B------:R-:W-:-:S13]  /*0e20*/  ISETP.LT.AND P0, PT, R4, RZ, P0 ;  /* 0x000000ff0400720c */ /* 0x000fda0000701270 */
[----:B------:R-:W-:-:S05]  /*0e30*/  @!P0 IMAD.MOV R7, RZ, RZ, R13 ;  /* 0x000000ffff078224 */ /* 0x000fca00078e020d */
[----:B------:R-:W-:-:S13]  /*0e40*/  ISETP.GE.AND P0, PT, R7, R16, PT ;  /* 0x000000100700720c */ /* 0x000fda0003f06270 */
[----:B------:R-:W-:Y:S05]  /*0e50*/  @P0 BRA `(.L_x_19) ;  /* 0x0000000000940947 */ /* 0x000fea0003800000 */
[----:B------:R-:W-:-:S04]  /*0e60*/  SHF.L.U32 R14, R7, 0x8, RZ ;  /* 0x00000008070e7819 */ /* 0x000fc800000006ff */
[----:B------:R-:W-:-:S13]  /*0e70*/  ISETP.GE.AND P0, PT, R14, R15, PT ;  /* 0x0000000f0e00720c */ /* 0x000fda0003f06270 */
[----:B------:R-:W-:Y:S05]  /*0e80*/  @!P0 BRA `(.L_x_20) ;  /* 0x0000000000388947 */ /* 0x000fea0003800000 */
[----:B------:R-:W-:Y:S01]  /*0e90*/  VIADD R7, R6, 0x1 ;  /* 0x0000000106077836 */ /* 0x000fe20000000000 */
[----:B------:R-:W-:-:S04]  /*0ea0*/  MOV R6, 0xffffffff ;  /* 0xffffffff00067802 */ /* 0x000fc80000000f00 */
[----:B------:R-:W-:-:S13]  /*0eb0*/  ISETP.GT.U32.AND P0, PT, R7, 0x1f, PT ;  /* 0x0000001f0700780c */ /* 0x000fda0003f04070 */
[----:B------:R-:W-:Y:S05]  /*0ec0*/  @P0 BRA `(.L_x_21) ;  /* 0x0000000000240947 */ /* 0x000fea0003800000 */
[----:B------:R-:W-:Y:S01]  /*0ed0*/  ISETP.GT.AND P0, PT, R19, R14, PT ;  /* 0x0000000e1300720c */ /* 0x000fe20003f04270 */
[----:B------:R-:W-:-:S05]  /*0ee0*/  IMAD.MOV.U32 R6, RZ, RZ, -0x1 ;  /* 0xffffffffff067424 */ /* 0x000fca00078e00ff */
[----:B------:R-:W-:-:S07]  /*0ef0*/  SHF.L.U32 R7, R6, R7, RZ ;  /* 0x0000000706077219 */ /* 0x000fce00000006ff */
[----:B------:R-:W-:-:S04]  /*0f00*/  VOTE.ANY R6, PT, P0 ;  /* 0x0000000000067806 */ /* 0x000fc800000e0100 */
[----:B------:R-:W-:-:S05]  /*0f10*/  LOP3.LUT P0, R7, R6, RZ, R7, 0xa0, !PT ;  /* 0x000000ff06077212 */ /* 0x000fca000780a007 */
[----:B------:R-:W-:-:S05]  /*0f20*/  VIADD R6, R7, 0xffffffff ;  /* 0xffffffff07067836 */ /* 0x000fca0000000000 */
[----:B------:R-:W-:-:S04]  /*0f30*/  LOP3.LUT R7, R7, R6, RZ, 0xc, !PT ;  /* 0x0000000607077212 */ /* 0x000fc800078e0cff */
[----:B------:R-:W4:Y:S02]  /*0f40*/  POPC R6, R7 ;  /* 0x0000000700067309 */ /* 0x000f240000000000 */
[----:B----4-:R-:W-:-:S07]  /*0f50*/  SEL R6, R6, 0xffffffff, P0 ;  /* 0xffffffff06067807 */ /* 0x010fce0000000000 */
.L_x_21:
[----:B------:R4:W3:Y:S02]  /*0f60*/  SHFL.IDX PT, R15, R19, R6, 0x1f ;  /* 0x00001f06130f7589 */ /* 0x0008e400000e0000 */
.L_x_20:
[----:B------:R-:W5:Y:S01]  /*0f70*/  S2R R13, SR_CgaCtaId ;  /* 0x00000000000d7919 */ /* 0x000f620000008800 */
[----:B------:R-:W-:Y:S01]  /*0f80*/  MOV R14, 0x400 ;  /* 0x00000400000e7802 */ /* 0x000fe20000000f00 */
[----:B------:R-:W-:-:S03]  /*0f90*/  IMAD.U32 R21, R0, -0x80000000, RZ ;  /* 0x8000000000157824 */ /* 0x000fc600078e00ff */
[----:B-----5:R-:W-:-:S05]  /*0fa0*/  LEA R13, R13, R14, 0x18 ;  /* 0x0000000e0d0d7211 */ /* 0x020fca00078ec0ff */
[----:B------:R-:W-:-:S04]  /*0fb0*/  IMAD R14, R10, 0x8, R13 ;  /* 0x000000080a0e7824 */ /* 0x000fc800078e020d */
[----:B------:R-:W5:Y:S02]  /*0fc0*/  SYNCS.PHASECHK.TRANS64.TRYWAIT P0, [R14+URZ+0xa0], R21 ;  /* 0x0000a0150e0075a7 */ /* 0x000f6400080011ff */
[----:B-----5:R-:W-:Y:S05]  /*0fd0*/  @!P0 BRA `(.L_x_22) ;  /* 0x0000004400ac8947 */ /* 0x020fea0003800000 */
.L_x_88:
[----:B------:R-:W-:Y:S01]  /*0fe0*/  ELECT P0, URZ, PT ;  /* 0x0000000000ff782f */ /* 0x000fe20003800000 */
[----:B------:R-:W-:-:S12]  /*0ff0*/  IMAD.MOV.U32 R7, RZ, RZ, 0x1 ;  /* 0x00000001ff077424 */ /* 0x000fd800078e00ff */
[C---:B------:R-:W-:Y:S02]  /*1000*/  @P0 IMAD R13, R10.reuse, 0x10, R13 ;  /* 0x000000100a0d0824 */ /* 0x040fe400078e020d */
[----:B------:R-:W-:-:S03]  /*1010*/  VIADD R10, R10, 0x1 ;  /* 0x000000010a0a7836 */ /* 0x000fc60000000000 */
[----:B------:R4:W-:Y:S02]  /*1020*/  @P0 STS.128 [R13+0x32c10], R4 ;  /* 0x032c10040d000388 */ /* 0x0009e40000000c00 */
[----:B------:R-:W-:Y:S01]  /*1030*/  ISETP.NE.AND P0, PT, R10, 0x2, PT ;  /* 0x000000020a00780c */ /* 0x000fe20003f05270 */
[----:B------:R5:W-:Y:S06]  /*1040*/  MEMBAR.ALL.CTA ;  /* 0x0000000000007992 */ /* 0x000bec0000008000 */
[----:B-----5:R-:W5:Y:S01]  /*1050*/  FENCE.VIEW.ASYNC.S ;  /* 0x00000000000073c6 */ /* 0x020f620000000000 */
[----:B----4-:R-:W-:-:S02]  /*1060*/  SEL R21, RZ, 0x1, P0 ;  /* 0x00000001ff157807 */ /* 0x010fc40000000000 */
[----:B------:R-:W-:Y:S02]  /*1070*/  SEL R10, R10, RZ, P0 ;  /* 0x000000ff0a0a7207 */ /* 0x000fe40000000000 */
[----:B------:R-:W-:Y:S01]  /*1080*/  LOP3.LUT R0, R0, R21, RZ, 0x3c, !PT ;  /* 0x0000001500007212 */ /* 0x000fe200078e3cff */
[----:B-----5:R-:W-:Y:S06]  /*1090*/  BAR.SYNC.DEFER_BLOCKING 0x4, 0x20 ;  /* 0x0100800000007b1d */ /* 0x020fec0000010000 */
[----:B------:R4:W-:Y:S02]  /*10a0*/  SYNCS.ARRIVE.TRANS64.ART0 RZ, [R14+URZ+0x90], R7 ;  /* 0x000090070eff79a7 */ /* 0x0009e400085000ff */
.L_x_19:
[----:B------:R-:W-:-:S04]  /*10b0*/  IMAD.IADD R18, R17, 0x1, R18 ;  /* 0x0000000111127824 */ /* 0x000fc800078e0212 */
[C---:B---3--:R-:W-:Y:S01]  /*10c0*/  IMAD.HI.U32 R5, R18.reuse, R9, RZ ;  /* 0x0000000912057227 */ /* 0x048fe200078e00ff */
[----:B------:R-:W-:-:S04]  /*10d0*/  ISETP.GE.AND P0, PT, R18, 0x200, PT ;  /* 0x000002001200780c */ /* 0x000fc80003f06270 */
[----:B------:R-:W-:-:S04]  /*10e0*/  IADD3 R4, PT, PT, R18, -R5, RZ ;  /* 0x8000000512047210 */ /* 0x000fc80007ffe0ff */
[----:B------:R-:W-:-:S05]  /*10f0*/  SHF.R.U32.HI R4, RZ, UR8, R4 ;  /* 0x00000008ff047c19 */ /* 0x000fca0008011604 */
[----:B------:R-:W-:-:S05]  /*1100*/  IMAD.IADD R5, R5, 0x1, R4 ;  /* 0x0000000105057824 */ /* 0x000fca00078e0204 */
[----:B------:R-:W-:-:S04]  /*1110*/  SHF.R.U32.HI R5, RZ, UR10, R5 ;  /* 0x0000000aff057c19 */ /* 0x000fc80008011605 */
[----:B------:R-:W-:-:S05]  /*1120*/  IADD3 R5, PT, PT, -R5, RZ, RZ ;  /* 0x000000ff05057210 */ /* 0x000fca0007ffe1ff */
[----:B----4-:R-:W-:-:S04]  /*1130*/  IMAD R14, R8, R5, R18 ;  /* 0x00000005080e7224 */ /* 0x010fc800078e0212 */
[----:B--2---:R-:W-:-:S04]  /*1140*/  IMAD.HI.U32 R5, R14, R3, RZ ;  /* 0x000000030e057227 */ /* 0x004fc800078e00ff */
[----:B------:R-:W-:-:S05]  /*1150*/  IMAD.IADD R4, R14, 0x1, -R5 ;  /* 0x000000010e047824 */ /* 0x000fca00078e0a05 */
[----:B------:R-:W-:-:S04]  /*1160*/  SHF.R.U32.HI R4, RZ, UR7, R4 ;  /* 0x00000007ff047c19 */ /* 0x000fc80008011604 */
[----:B------:R-:W-:-:S04]  /*1170*/  IADD3 R5, PT, PT, R5, R4, RZ ;  /* 0x0000000405057210 */ /* 0x000fc80007ffe0ff */
[----:B------:R-:W-:-:S05]  /*1180*/  SHF.R.U32.HI R5, RZ, UR11, R5 ;  /* 0x0000000bff057c19 */ /* 0x000fca0008011605 */
[----:B------:R-:W-:-:S04]  /*1190*/  IMAD.HI.U32 R7, R5, R12, RZ ;  /* 0x0000000c05077227 */ /* 0x000fc800078e00ff */
[----:B------:R-:W-:-:S05]  /*11a0*/  IMAD.IADD R4, R5, 0x1, -R7 ;  /* 0x0000000105047824 */ /* 0x000fca00078e0a07 */
[----:B------:R-:W-:-:S04]  /*11b0*/  SHF.R.U32.HI R4, RZ, UR13, R4 ;  /* 0x0000000dff047c19 */ /* 0x000fc80008011604 */
[----:B------:R-:W-:-:S04]  /*11c0*/  IADD3 R4, PT, PT, R7, R4, RZ ;  /* 0x0000000407047210 */ /* 0x000fc80007ffe0ff */
[----:B------:R-:W-:-:S05]  /*11d0*/  SHF.R.U32.HI R4, RZ, UR12, R4 ;  /* 0x0000000cff047c19 */ /* 0x000fca0008011604 */
[----:B------:R-:W-:-:S04]  /*11e0*/  IMAD.MOV R4, RZ, RZ, -R4 ;  /* 0x000000ffff047224 */ /* 0x000fc800078e0a04 */
[----:B-1----:R-:W-:Y:S01]  /*11f0*/  IMAD R4, R11, R4, R5 ;  /* 0x000000040b047224 */ /* 0x002fe200078e0205 */
[----:B------:R-:W-:-:S03]  /*1200*/  IADD3 R5, PT, PT, -R5, RZ, RZ ;  /* 0x000000ff05057210 */ /* 0x000fc60007ffe1ff */
[----:B------:R-:W-:Y:S02]  /*1210*/  IMAD.IADD R4, R4, 0x1, R4 ;  /* 0x0000000104047824 */ /* 0x000fe400078e0204 */
[----:B------:R-:W-:-:S03]  /*1220*/  IMAD R5, R2, R5, R14 ;  /* 0x0000000502057224 */ /* 0x000fc600078e020e */
[----:B------:R-:W-:Y:S01]  /*1230*/  LOP3.LUT R4, R4, UR23, RZ, 0xfc, !PT ;  /* 0x0000001704047c12 */ /* 0x000fe2000f8efcff */
[----:B------:R-:W-:Y:S06]  /*1240*/  @!P0 BRA `(.L_x_23) ;  /* 0xfffffff800e08947 */ /* 0x000fec000383ffff */
.L_x_18:
[----:B------:R-:W3:Y:S01]  /*1250*/  S2UR UR4, SR_CgaCtaId ;  /* 0x00000000000479c3 */ /* 0x000ee20000008800 */
[----:B------:R-:W-:Y:S01]  /*1260*/  UMOV UR5, 0x400 ;  /* 0x0000040000057882 */ /* 0x000fe20000000000 */
[----:B------:R-:W-:Y:S01]  /*1270*/  IMAD.U32 R6, R0, -0x80000000, RZ ;  /* 0x8000000000067824 */ /* 0x000fe200078e00ff */
[C---:B------:R-:W-:Y:S01]  /*1280*/  ISETP.NE.AND P0, PT, R10.reuse, 0x1, PT ;  /* 0x000000010a00780c */ /* 0x040fe20003f05270 */
[----:B------:R-:W-:-:S05]  /*1290*/  VIADD R3, R10, 0x2 ;  /* 0x000000020a037836 */ /* 0x000fca0000000000 */
[----:B------:R-:W-:Y:S01]  /*12a0*/  SEL R3, R3, 0x1, P0 ;  /* 0x0000000103037807 */ /* 0x000fe20000000000 */
[----:B---3--:R-:W-:-:S06]  /*12b0*/  ULEA UR5, UR4, UR5, 0x18 ;  /* 0x0000000504057291 */ /* 0x008fcc000f8ec0ff */
[----:B--2---:R-:W-:-:S04]  /*12c0*/  LEA R2, R10, UR5, 0x3 ;  /* 0x000000050a027c11 */ /* 0x004fc8000f8e18ff */
[----:B------:R-:W2:Y:S02]  /*12d0*/  SYNCS.PHASECHK.TRANS64.TRYWAIT P1, [R2+URZ+0xa0], R6 ;  /* 0x0000a006020075a7 */ /* 0x000ea400080211ff */
[----:B--2---:R-:W-:Y:S05]  /*12e0*/  @!P1 BRA `(.L_x_24) ;  /* 0x0000004400009947 */ /* 0x004fea0003800000 */
.L_x_90:
[----:B------:R-:W-:Y:S02]  /*12f0*/  ELECT P2, URZ, PT ;  /* 0x0000000000ff782f */ /* 0x000fe40003840000 */
[C---:B------:R-:W-:Y:S01]  /*1300*/  ISETP.NE.AND P0, PT, R3.reuse, 0x2, PT ;  /* 0x000000020300780c */ /* 0x040fe20003f05270 */
[----:B--2---:R-:W-:Y:S02]  /*1310*/  IMAD.MOV.U32 R7, RZ, RZ, RZ ;  /* 0x000000ffff077224 */ /* 0x004fe400078e00ff */
[----:B------:R-:W-:Y:S01]  /*1320*/  IMAD.MOV.U32 R11, RZ, RZ, 0x1 ;  /* 0x00000001ff0b7424 */ /* 0x000fe200078e00ff */
[----:B------:R-:W-:Y:S02]  /*1330*/  ISETP.EQ.XOR P1, PT, R10, 0x1, !P0 ;  /* 0x000000010a00780c */ /* 0x000fe40004722a70 */
[----:B------:R-:W-:Y:S02]  /*1340*/  SEL R3, R3, RZ, P0 ;  /* 0x000000ff03037207 */ /* 0x000fe40000000000 */
[----:B------:R-:W-:-:S02]  /*1350*/  SEL R9, RZ, 0x1, !P1 ;  /* 0x00000001ff097807 */ /* 0x000fc40004800000 */
[----:B------:R-:W-:Y:S02]  /*1360*/  LEA R3, R3, UR5, 0x3 ;  /* 0x0000000503037c11 */ /* 0x000fe4000f8e18ff */
[----:B------:R-:W-:Y:S01]  /*1370*/  @P2 LEA R10, R10, UR5, 0x4 ;  /* 0x000000050a0a2c11 */ /* 0x000fe2000f8e20ff */
[----:B------:R-:W-:Y:S01]  /*1380*/  @P2 IMAD.MOV.U32 R6, RZ, RZ, -0x1 ;  /* 0xffffffffff062424 */ /* 0x000fe200078e00ff */
[----:B------:R-:W-:-:S04]  /*1390*/  LOP3.LUT R9, R0, R9, RZ, 0x3c, !PT ;  /* 0x0000000900097212 */ /* 0x000fc800078e3cff */
[----:B------:R3:W-:Y:S01]  /*13a0*/  @P2 STS.128 [R10+0x32c10], R4 ;  /* 0x032c10040a002388 */ /* 0x0007e20000000c00 */
[----:B------:R-:W-:Y:S01]  /*13b0*/  IMAD.U32 R8, R9, -0x80000000, RZ ;  /* 0x8000000009087824 */ /* 0x000fe200078e00ff */
[----:B------:R2:W-:Y:S06]  /*13c0*/  MEMBAR.ALL.CTA ;  /* 0x0000000000007992 */ /* 0x0005ec0000008000 */
[----:B--2---:R-:W2:Y:S02]  /*13d0*/  FENCE.VIEW.ASYNC.S ;  /* 0x00000000000073c6 */ /* 0x004ea40000000000 */
[----:B--2---:R-:W-:Y:S06]  /*13e0*/  BAR.SYNC.DEFER_BLOCKING 0x4, 0x20 ;  /* 0x0100800000007b1d */ /* 0x004fec0000010000 */
[----:B------:R3:W-:Y:S01]  /*13f0*/  SYNCS.ARRIVE.TRANS64.ART0 RZ, [R2+URZ+0x90], R11 ;  /* 0x0000900b02ff79a7 */ /* 0x0007e200085000ff */
[----:B------:R-:W2:Y:S02]  /*1400*/  SYNCS.PHASECHK.TRANS64.TRYWAIT P0, [R3+URZ+0xa0], R8 ;  /* 0x0000a008030075a7 */ /* 0x000ea400080011ff */
[----:B--23--:R-:W-:Y:S05]  /*1410*/  @!P0 BRA `(.L_x_25) ;  /* 0x0000004000cc8947 */ /* 0x00cfea0003800000 */
.L_x_17:
[----:B------:R-:W-:Y:S01]  /*1420*/  ISETP.NE.AND P0, PT, R124, 0x5, PT ;  /* 0x000000057c00780c */ /* 0x000fe20003f05270 */
[----:B------:R-:W-:-:S04]  /*1430*/  ULEA.HI UR14, UR4, UR4, URZ, 0x1 ;  /* 0x00000004040e7291 */ /* 0x000fc8000f8f08ff */
[----:B------:R-:W-:-:S04]  /*1440*/  ULOP3.LUT UR22, UR14, 0xfffffffe, URZ, 0xc0, !UPT ;  /* 0xfffffffe0e167892 */ /* 0x000fc8000f8ec0ff */
[----:B------:R-:W-:-:S04]  /*1450*/  UIADD3 UR15, UPT, UPT, -UR22, UR4, URZ ;  /* 0x00000004160f7290 */ /* 0x000fc8000fffe1ff */
[----:B------:R-:W-:Y:S08]  /*1460*/  @P0 BRA `(.L_x_26) ;  /* 0x0000000800600947 */ /* 0x000ff00003800000 */
[----:B------:R-:W-:Y:S02]  /*1470*/  UMOV UR34, 0x400 ;  /* 0x0000040000227882 */ /* 0x000fe40000000000 */
[----:B------:R-:W-:-:S09]  /*1480*/  ULEA UR34, UR4, UR34, 0x18 ;  /* 0x0000002204227291 */ /* 0x000fd2000f8ec0ff */
[----:B------:R-:W3:Y:S02]  /*1490*/  SYNCS.PHASECHK.TRANS64.TRYWAIT P0, [UR34+0x90], RZ ;  /* 0x000090ffff0075a7 */ /* 0x000ee40008001122 */
[----:B---3--:R-:W-:Y:S05]  /*14a0*/  @!P0 BRA `(.L_x_27) ;  /* 0x0000004000c08947 */ /* 0x008fea0003800000 */
.L_x_93:
[----:B------:R-:W4:Y:S01]  /*14b0*/  LDS.128 R4, [UR34+0x32c10] ;  /* 0x032c1022ff047984 */ /* 0x000f220008000c00 */
[----:B---3--:R-:W-:Y:S01]  /*14c0*/  HFMA2 R0, -RZ, RZ, 0, 5.9604644775390625e-08 ;  /* 0x00000001ff007431 */ /* 0x008fe200000001ff */
[----:B------:R-:W-:Y:S01]  /*14d0*/  UMOV UR37, 0x1 ;  /* 0x0000000100257882 */ /* 0x000fe20000000000 */
[----:B------:R-:W-:Y:S01]  /*14e0*/  UMOV UR36, URZ ;  /* 0x000000ff00247c82 */ /* 0x000fe20008000000 */
[----:B------:R3:W-:Y:S06]  /*14f0*/  MEMBAR.ALL.CTA ;  /* 0x0000000000007992 */ /* 0x0007ec0000008000 */
[----:B---3--:R-:W3:Y:S02]  /*1500*/  FENCE.VIEW.ASYNC.S ;  /* 0x00000000000073c6 */ /* 0x008ee40000000000 */
[----:B---3--:R3:W-:Y:S01]  /*1510*/  SYNCS.ARRIVE.TRANS64.ART0 RZ, [UR34+0xa0], R0 ;  /* 0x0000a000ffff79a7 */ /* 0x0087e20008500022 */
[----:B----4-:R-:W-:-:S13]  /*1520*/  ISETP.NE.AND P0, PT, R7, 0x1, PT ;  /* 0x000000010700780c */ /* 0x010fda0003f05270 */
[----:B---3--:R-:W-:Y:S05]  /*1530*/  @P0 BRA `(.L_x_28) ;  /* 0x0000000400a40947 */ /* 0x008fea0003800000 */
[----:B------:R-:W-:Y:S01]  /*1540*/  R2UR UR5, R4 ;  /* 0x00000000040572ca */ /* 0x000fe200000e0000 */
[----:B------:R-:W-:Y:S01]  /*1550*/  IMAD.MOV.U32 R8, RZ, RZ, 0x1 ;  /* 0x00000001ff087424 */ /* 0x000fe200078e00ff */
[----:B------:R-:W-:Y:S01]  /*1560*/  R2UR UR12, R5 ;  /* 0x00000000050c72ca */ /* 0x000fe200000e0000 */
[----:B------:R-:W-:Y:S01]  /*1570*/  IMAD.MOV.U32 R2, RZ, RZ, RZ ;  /* 0x000000ffff027224 */ /* 0x000fe200078e00ff */
[----:B------:R-:W-:Y:S01]  /*1580*/  R2UR UR28, R6 ;  /* 0x00000000061c72ca */ /* 0x000fe200000e0000 */
[----:B------:R-:W3:Y:S01]  /*1590*/  LDCU.64 UR46, c[0x0][0x348] ;  /* 0x00006900ff2e77ac */ /* 0x000ee20008000a00 */
[----:B------:R-:W-:Y:S01]  /*15a0*/  UMOV UR37, 0x1 ;  /* 0x0000000100257882 */ /* 0x000fe20000000000 */
[----:B------:R-:W-:-:S12]  /*15b0*/  UMOV UR36, URZ ;  /* 0x000000ff00247c82 */ /* 0x000fd80008000000 */
.L_x_34:
[----:B------:R-:W-:Y:S02]  /*15c0*/  USHF.L.U32 UR4, UR37, 0x1f, URZ ;  /* 0x0000001f25047899 */ /* 0x000fe400080006ff */
[----:B-1----:R-:W-:Y:S02]  /*15d0*/  ULEA UR6, UR36, UR34, 0x3 ;  /* 0x0000002224067291 */ /* 0x002fe4000f8e18ff */
[----:B---3--:R-:W-:Y:S02]  /*15e0*/  UIADD3 UR42, UP2, UPT, UR46, 0xc0, URZ ;  /* 0x000000c02e2a7890 */ /* 0x008fe4000ff5e0ff */
[----:B------:R-:W-:Y:S01]  /*15f0*/  MOV R0, UR4 ;  /* 0x0000000400007c02 */ /* 0x000fe20008000f00 */
[----:B------:R-:W-:Y:S02]  /*1600*/  ULEA.HI UR4, UR5, UR5, URZ, 0x1 ;  /* 0x0000000505047291 */ /* 0x000fe4000f8f08ff */
[----:B------:R-:W-:Y:S02]  /*1610*/  ULEA UR27, UR12, UR23, 0x1 ;  /* 0x000000170c1b7291 */ /* 0x000fe4000f8e08ff */
[----:B------:R1:W3:Y:S01]  /*1620*/  SYNCS.PHASECHK.TRANS64.TRYWAIT P1, [UR6+0x38], R0 ;  /* 0x00003800ff0075a7 */ /* 0x0002e20008021106 */
[----:B------:R-:W-:-:S02]  /*1630*/  ULOP3.LUT UR6, UR4, 0xfffffffe, URZ, 0xc0, !UPT ;  /* 0xfffffffe04067892 */ /* 0x000fc4000f8ec0ff */
[----:B------:R-:W-:Y:S02]  /*1640*/  USHF.R.S32.HI UR4, URZ, 0x1, UR4 ;  /* 0x00000001ff047899 */ /* 0x000fe40008011404 */
[----:B------:R-:W-:Y:S02]  /*1650*/  UISETP.NE.AND UP4, UPT, UR5, UR6, UPT ;  /* 0x000000060500728c */ /* 0x000fe4000bf85270 */
[----:B------:R-:W-:Y:S02]  /*1660*/  UIADD3 UR7, UPT, UPT, UR4, -0x1, URZ ;  /* 0xffffffff04077890 */ /* 0x000fe4000fffe0ff */
[----:B------:R-:W-:Y:S02]  /*1670*/  UISETP.LT.AND UP4, UPT, UR5, URZ, UP4 ;  /* 0x000000ff0500728c */ /* 0x000fe4000a781270 */
[----:B------:R-:W-:Y:S02]  /*1680*/  UIADD3 UR44, UP3, UPT, UR46, 0x40, URZ ;  /* 0x000000402e2c7890 */ /* 0x000fe4000ff7e0ff */
[----:B------:R-:W-:-:S02]  /*1690*/  UIADD3 UR40, UP1, UPT, UR46, 0x140, URZ ;  /* 0x000001402e287890 */ /* 0x000fc4000ff3e0ff */
[----:B------:R-:W-:Y:S02]  /*16a0*/  UIADD3 UR38, UP0, UPT, UR46, 0x1c0, URZ ;  /* 0x000001c02e267890 */ /* 0x000fe4000ff1e0ff */
[----:B------:R-:W-:Y:S02]  /*16b0*/  UIADD3.X UR43, UPT, UPT, URZ, UR47, URZ, UP2, !UPT ;  /* 0x0000002fff2b7290 */ /* 0x000fe400097fe4ff */
[----:B------:R-:W-:Y:S02]  /*16c0*/  UIADD3.X UR45, UPT, UPT, URZ, UR47, URZ, UP3, !UPT ;  /* 0x0000002fff2d7290 */ /* 0x000fe40009ffe4ff */
[----:B------:R-:W-:Y:S02]  /*16d0*/  @!UP4 UIADD3 UR7, UPT, UPT, UR4, URZ, URZ ;  /* 0x000000ff0407c290 */ /* 0x000fe4000fffe0ff */
[----:B------:R-:W-:Y:S02]  /*16e0*/  UIADD3.X UR41, UPT, UPT, URZ, UR47, URZ, UP1, !UPT ;  /* 0x0000002fff297290 */ /* 0x000fe40008ffe4ff */
[----:B------:R-:W-:-:S02]  /*16f0*/  UIADD3 UR20, UPT, UPT, UR7, UR7, URZ ;  /* 0x0000000707147290 */ /* 0x000fc4000fffe0ff */
[----:B------:R-:W-:Y:S02]  /*1700*/  UIADD3.X UR39, UPT, UPT, URZ, UR47, URZ, UP0, !UPT ;  /* 0x0000002fff277290 */ /* 0x000fe400087fe4ff */
[----:B------:R-:W-:Y:S02]  /*1710*/  USHF.L.U32 UR27, UR27, 0x6, URZ ;  /* 0x000000061b1b7899 */ /* 0x000fe400080006ff */
[----:B------:R-:W-:Y:S02]  /*1720*/  ULEA UR7, UR7, UR21, 0x8 ;  /* 0x0000001507077291 */ /* 0x000fe4000f8e40ff */
[----:B------:R-:W-:Y:S02]  /*1730*/  ULOP3.LUT UR20, UR20, UR23, URZ, 0xfc, !UPT ;  /* 0x0000001714147292 */ /* 0x000fe4000f8efcff */
[----:B------:R-:W-:Y:S01]  /*1740*/  UISETP.NE.AND UP2, UPT, UR23, URZ, UPT ;  /* 0x000000ff1700728c */ /* 0x000fe2000bf45270 */
[----:B------:R-:W-:Y:S01]  /*1750*/  UMOV UR35, URZ ;  /* 0x000000ff00237c82 */ /* 0x000fe20008000000 */
[----:B------:R-:W-:Y:S01]  /*1760*/  UMOV UR18, URZ ;  /* 0x000000ff00127c82 */ /* 0x000fe20008000000 */
[----:B-1----:R-:W-:-:S08]  /*1770*/  UMOV UR10, URZ ;  /* 0x000000ff000a7c82 */ /* 0x002fd00008000000 */
.L_x_32:
[----:B----4-:R-:W-:Y:S02]  /*1780*/  USHF.L.U32 UR6, UR35, 0x8, URZ ;  /* 0x0000000823067899 */ /* 0x010fe400080006ff */
[----:B------:R-:W-:Y:S02]  /*1790*/  UIADD3 UR19, UPT, UPT, UR35, UR35, URZ ;  /* 0x0000002323137290 */ /* 0x000fe4000fffe0ff */
[----:B------:R-:W-:Y:S01]  /*17a0*/  ULEA UR5, UR36, UR34, 0x3 ;  /* 0x0000002224057291 */ /* 0x000fe2000f8e18ff */
[----:B-1-3--:R-:W-:Y:S11]  /*17b0*/  @P1 BRA `(.L_x_29) ;  /* 0x0000000000101947 */ /* 0x00aff60003800000 */
[----:B------:R-:W-:-:S06]  /*17c0*/  USHF.L.U32 UR4, UR37, 0x1f, URZ ;  /* 0x0000001f25047899 */ /* 0x000fcc00080006ff */
[----:B------:R-:W-:-:S04]  /*17d0*/  MOV R0, UR4 ;  /* 0x0000000400007c02 */ /* 0x000fc80008000f00 */
[----:B------:R-:W1:Y:S02]  /*17e0*/  SYNCS.PHASECHK.TRANS64.TRYWAIT P0, [UR5+0x38], R0 ;  /* 0x00003800ff0075a7 */ /* 0x000e640008001105 */
[----:B-1----:R-:W-:Y:S05]  /*17f0*/  @!P0 BRA `(.L_x_30) ;  /* 0x0000004000048947 */ /* 0x002fea0003800000 */
.L_x_29:
[----:B------:R-:W-:Y:S05]  /*1800*/  BRA.U UP2, `(.L_x_31) ;  /* 0x00000001020c7547 */ /* 0x000fea000b800000 */
[----:B------:R-:W-:-:S13]  /*1810*/  ELECT P0, URZ, PT ;  /* 0x0000000000ff782f */ /* 0x000fda0003800000 */
[----:B-1----:R-:W-:-:S04]  /*1820*/  @P0 MOV R0, 0xd000 ;  /* 0x0000d00000000802 */ /* 0x002fc80000000f00 */
[----:B------:R3:W-:Y:S03]  /*1830*/  @P0 SYNCS.ARRIVE.TRANS64 RZ, [UR5], R0 ;  /* 0x00000000ffff09a7 */ /* 0x0007e60008000005 */
.L_x_31:
[----:B------:R-:W-:Y:S01]  /*1840*/  USHF.L.U32 UR4, UR36, 0xf, URZ ;  /* 0x0000000f24047899 */ /* 0x000fe200080006ff */
[----:B------:R-:W-:Y:S01]  /*1850*/  PLOP3.LUT P1, PT, PT, PT, PT, 0x80, 0x8 ;  /* 0x000000000008781c */ /* 0x000fe20003f2f070 */
[----:B------:R-:W-:Y:S02]  /*1860*/  USHF.L.U32 UR24, UR36, 0xe, URZ ;  /* 0x0000000e24187899 */ /* 0x000fe400080006ff */
[----:B------:R-:W-:Y:S02]  /*1870*/  ULEA UR16, UR36, UR34, 0xa ;  /* 0x0000002224107291 */ /* 0x000fe4000f8e50ff */
[----:B------:R-:W-:Y:S02]  /*1880*/  UIADD3 UR36, UPT, UPT, UR36, 0x1, URZ ;  /* 0x0000000124247890 */ /* 0x000fe4000fffe0ff */
[----:B------:R-:W-:Y:S02]  /*1890*/  UISETP.GT.U32.AND UP0, UPT, UR35, 0xe, UPT ;  /* 0x0000000e2300788c */ /* 0x000fe4000bf04070 */
[----:B------:R-:W-:-:S02]  /*18a0*/  UISETP.NE.AND UP1, UPT, UR36, 0x7, UPT ;  /* 0x000000072400788c */ /* 0x000fc4000bf25270 */
[----:B------:R-:W-:Y:S02]  /*18b0*/  ULEA.HI.SX32 UR4, UR4, UR34, 0x1f ;  /* 0x0000002204047291 */ /* 0x000fe4000f8ffaff */
[----:B------:R-:W-:Y:S01]  /*18c0*/  USEL UR9, URZ, 0x1, UP1 ;  /* 0x00000001ff097887 */ /* 0x000fe20008800000 */
[----:B------:R-:W-:Y:S01]  /*18d0*/  PLOP3.LUT P0, PT, PT, PT, UP0, 0x80, 0x8 ;  /* 0x000000000008781c */ /* 0x000fe20003f0f008 */
[----:B------:R-:W-:Y:S02]  /*18e0*/  ULEA.HI.SX32 UR24, UR24, UR34, 0x1f ;  /* 0x0000002218187291 */ /* 0x000fe4000f8ffaff */
[----:B------:R-:W-:Y:S02]  /*18f0*/  ULEA UR8, UR15, UR16, 0x9 ;  /* 0x000000100f087291 */ /* 0x000fe4000f8e48ff */
[----:B------:R-:W-:Y:S02]  /*1900*/  ULOP3.LUT UR37, UR37, UR9, URZ, 0x3c, !UPT ;  /* 0x0000000925257292 */ /* 0x000fe4000f8e3cff */
[----:B------:R-:W-:-:S02]  /*1910*/  ULOP3.LUT UR5, UR5, 0xfefffff8, URZ, 0xc0, !UPT ;  /* 0xfefffff805057892 */ /* 0x000fc4000f8ec0ff */
[----:B------:R-:W-:Y:S02]  /*1920*/  USEL UR36, UR36, URZ, UP1 ;  /* 0x000000ff24247287 */ /* 0x000fe40008800000 */
[----:B------:R-:W-:Y:S02]  /*1930*/  UIADD3 UR4, UPT, UPT, UR4, 0x5400, URZ ;  /* 0x0000540004047890 */ /* 0x000fe4000fffe0ff */
[----:B------:R-:W-:Y:S02]  /*1940*/  UIADD3 UR24, UPT, UPT, UR24, 0x21400, URZ ;  /* 0x0002140018187890 */ /* 0x000fe4000fffe0ff */
[----:B------:R-:W-:Y:S02]  /*1950*/  UIADD3 UR16, UPT, UPT, UR16, 0x2f400, URZ ;  /* 0x0002f40010107890 */ /* 0x000fe4000fffe0ff */
[----:B------:R-:W-:Y:S02]  /*1960*/  UIADD3 UR11, UPT, UPT, UR19, UR15, URZ ;  /* 0x0000000f130b7290 */ /* 0x000fe4000fffe0ff */
[----:B------:R-:W-:Y:S01]  /*1970*/  UIADD3 UR8, UPT, UPT, UR8, 0x31000, URZ ;  /* 0x0003100008087890 */ /* 0x000fe2000fffe0ff */
[----:B------:R4:W-:Y:S01]  /*1980*/  UTMALDG.2D.2CTA [UR4], [UR44], desc[URZ] ;  /* 0x0000ff042c0075b4 */ /* 0x0009e20008209000 */
[----:B------:R-:W-:-:S02]  /*1990*/  @!UP0 USHF.L.U32 UR32, UR37, 0x1f, URZ ;  /* 0x0000001f25208899 */ /* 0x000fc400080006ff */
[----:B------:R-:W-:Y:S01]  /*19a0*/  @!UP0 ULEA UR33, UR36, UR34, 0x3 ;  /* 0x0000002224218291 */ /* 0x000fe2000f8e18ff */
[----:B------:R-:W-:Y:S01]  /*19b0*/  UMOV UR26, UR6 ;  /* 0x00000006001a7c82 */ /* 0x000fe20008000000 */
[----:B------:R-:W-:Y:S01]  /*19c0*/  UMOV UR25, UR5 ;  /* 0x0000000500197c82 */ /* 0x000fe20008000000 */
[----:B------:R-:W-:Y:S01]  /*19d0*/  UMOV UR17, UR5 ;  /* 0x0000000500117c82 */ /* 0x000fe20008000000 */
[----:B-1-3--:R-:W-:Y:S01]  /*19e0*/  IMAD.U32 R0, RZ, RZ, UR32 ;  /* 0x00000020ff007e24 */ /* 0x00afe2000f8e00ff */
[----:B------:R-:W-:Y:S01]  /*19f0*/  UMOV UR29, 0x30000 ;  /* 0x00030000001d7882 */ /* 0x000fe20000000000 */
[----:B------:R-:W-:Y:S01]  /*1a00*/  UMOV UR13, UR28 ;  /* 0x0000001c000d7c82 */ /* 0x000fe20008000000 */
[----:B------:R-:W-:Y:S01]  /*1a10*/  UMOV UR9, UR5 ;  /* 0x0000000500097c82 */ /* 0x000fe20008000000 */
[----:B------:R4:W-:Y:S01]  /*1a20*/  UTMALDG.3D.2CTA [UR24], [UR42], desc[URZ] ;  /* 0x0000ff182a0075b4 */ /* 0x0009e20008211000 */
[----:B------:R-:W-:-:S04]  /*1a30*/  UIADD3 UR35, UPT, UPT, UR35, 0x1, URZ ;  /* 0x0000000123237890 */ /* 0x000fc8000fffe0ff */
[----:B------:R-:W-:Y:S01]  /*1a40*/  UISETP.NE.AND UP0, UPT, UR35, 0x10, UPT ;  /* 0x000000102300788c */ /* 0x000fe2000bf05270 */
[----:B------:R4:W-:Y:S01]  /*1a50*/  UTMALDG.3D.2CTA [UR16], [UR40], desc[URZ] ;  /* 0x0000ff10280075b4 */ /* 0x0009e20008211000 */
[----:B------:R4:W-:Y:S01]  /*1a60*/  UTMALDG.4D.MULTICAST.2CTA [UR8], [UR38], UR29, desc[URZ] ;  /* 0x0000ff08260073b4 */ /* 0x0009e2000821981d */
[----:B------:R4:W1:Y:S06]  /*1a70*/  @!P0 SYNCS.PHASECHK.TRANS64.TRYWAIT P1, [UR33+0x38], R0 ;  /* 0x00003800ff0085a7 */ /* 0x00086c0008021121 */
[----:B------:R-:W-:Y:S05]  /*1a80*/  BRA.U UP0, `(.L_x_32) ;  /* 0xfffffffd003c7547 */ /* 0x000fea000b83ffff */
[----:B--2---:R-:W-:Y:S02]  /*1a90*/  LEA R3, R8, UR34, 0x3 ;  /* 0x0000002208037c11 */ /* 0x004fe4000f8e18ff */
[----:B------:R-:W-:-:S04]  /*1aa0*/  SHF.L.U32 R4, R2, 0x1f, RZ ;  /* 0x0000001f02047819 */ /* 0x000fc800000006ff */
[----:B------:R-:W2:Y:S02]  /*1ab0*/  SYNCS.PHASECHK.TRANS64.TRYWAIT P0, [R3+URZ+0x90], R4 ;  /* 0x00009004030075a7 */ /* 0x000ea400080011ff */
[----:B--2---:R-:W-:Y:S05]  /*1ac0*/  @!P0 BRA `(.L_x_33) ;  /* 0x0000003c00708947 */ /* 0x004fea0003800000 */
.L_x_96:
[C---:B------:R-:W-:Y:S01]  /*1ad0*/  LEA R4, R8.reuse, UR34, 0x4 ;  /* 0x0000002208047c11 */ /* 0x040fe2000f8e20ff */
[----:B------:R-:W-:Y:S02]  /*1ae0*/  VIADD R8, R8, 0x1 ;  /* 0x0000000108087836 */ /* 0x000fe40000000000 */
[----:B----4-:R-:W-:-:S03]  /*1af0*/  IMAD.MOV.U32 R0, RZ, RZ, 0x1 ;  /* 0x00000001ff007424 */ /* 0x010fc600078e00ff */
[----:B--2---:R-:W2:Y:S01]  /*1b00*/  LDS.128 R4, [R4+0x32c10] ;  /* 0x032c100004047984 */ /* 0x004ea20000000c00 */
[C---:B-1----:R-:W-:Y:S01]  /*1b10*/  ISETP.NE.AND P1, PT, R8.reuse, 0x2, PT ;  /* 0x000000020800780c */ /* 0x042fe20003f25270 */
[----:B------:R1:W-:Y:S06]  /*1b20*/  MEMBAR.ALL.CTA ;  /* 0x0000000000007992 */ /* 0x0003ec0000008000 */
[----:B-1----:R-:W1:Y:S01]  /*1b30*/  FENCE.VIEW.ASYNC.S ;  /* 0x00000000000073c6 */ /* 0x002e620000000000 */
[----:B------:R-:W-:Y:S01]  /*1b40*/  SEL R8, R8, RZ, P1 ;  /* 0x000000ff08087207 */ /* 0x000fe20000800000 */
[----:B-1----:R1:W-:Y:S01]  /*1b50*/  SYNCS.ARRIVE.TRANS64.ART0 RZ, [R3+URZ+0xa0], R0 ;  /* 0x0000a00003ff79a7 */ /* 0x0023e200085000ff */
[----:B--2---:R-:W-:-:S02]  /*1b60*/  ISETP.NE.AND P0, PT, R7, 0x1, PT ;  /* 0x000000010700780c */ /* 0x004fc40003f05270 */
[----:B------:R-:W-:Y:S02]  /*1b70*/  R2UR UR5, R4 ;  /* 0x00000000040572ca */ /* 0x000fe400000e0000 */
[----:B------:R-:W-:Y:S02]  /*1b80*/  R2UR UR12, R5 ;  /* 0x00000000050c72ca */ /* 0x000fe400000e0000 */
[----:B------:R-:W-:Y:S02]  /*1b90*/  R2UR UR28, R6 ;  /* 0x00000000061c72ca */ /* 0x000fe400000e0000 */
[----:B-1----:R-:W-:-:S04]  /*1ba0*/  SEL R3, RZ, 0x1, P1 ;  /* 0x00000001ff037807 */ /* 0x002fc80000800000 */
[----:B------:R-:W-:Y:S01]  /*1bb0*/  LOP3.LUT R2, R2, R3, RZ, 0x3c, !PT ;  /* 0x0000000302027212 */ /* 0x000fe200078e3cff */
[----:B------:R-:W-:Y:S08]  /*1bc0*/  @!P0 BRA `(.L_x_34) ;  /* 0xfffffff8007c8947 */ /* 0x000ff0000383ffff */
.L_x_28:
[----:B------:R-:W-:Y:S02]  /*1bd0*/  UIADD3 UR4, UPT, UPT, UR36, 0x2, URZ ;  /* 0x0000000224047890 */ /* 0x000fe4000fffe0ff */
[----:B------:R-:W-:-:S04]  /*1be0*/  UISETP.NE.AND UP0, UPT, UR36, 0x6, UPT ;  /* 0x000000062400788c */ /* 0x000fc8000bf05270 */
[----:B------:R-:W-:-:S04]  /*1bf0*/  USEL UR4, UR4, 0x1, UP0 ;  /* 0x0000000104047887 */ /* 0x000fc80008000000 */
[----:B------:R-:W-:Y:S02]  /*1c00*/  UIADD3 UR5, UPT, UPT, UR4, 0x1, URZ ;  /* 0x0000000104057890 */ /* 0x000fe4000fffe0ff */
[----:B------:R-:W-:-:S04]  /*1c10*/  UISETP.NE.AND UP1, UPT, UR4, 0x7, UPT ;  /* 0x000000070400788c */ /* 0x000fc8000bf25270 */
[----:B------:R-:W-:Y:S02]  /*1c20*/  USEL UR5, UR5, 0x1, UP1 ;  /* 0x0000000105057887 */ /* 0x000fe40008800000 */
[----:B------:R-:W-:Y:S02]  /*1c30*/  UISETP.EQ.XOR UP1, UPT, UR36, 0x6, !UP1 ;  /* 0x000000062400788c */ /* 0x000fe4000cf22a70 */
[----:B------:R-:W-:Y:S02]  /*1c40*/  UIADD3 UR4, UPT, UPT, UR5, 0x1, URZ ;  /* 0x0000000105047890 */ /* 0x000fe4000fffe0ff */
[----:B------:R-:W-:Y:S02]  /*1c50*/  UISETP.NE.AND UP0, UPT, UR5, 0x7, UPT ;  /* 0x000000070500788c */ /* 0x000fe4000bf05270 */
[----:B------:R-:W-:Y:S02]  /*1c60*/  UISETP.EQ.XOR UP1, UPT, UR5, 0x7, UP1 ;  /* 0x000000070500788c */ /* 0x000fe40008f22a70 */
[----:B------:R-:W-:-:S04]  /*1c70*/  USEL UR4, UR4, 0x1, UP0 ;  /* 0x0000000104047887 */ /* 0x000fc80008000000 */
[----:B-1----:R-:W-:Y:S02]  /*1c80*/  UIADD3 UR6, UPT, UPT, UR4, 0x1, URZ ;  /* 0x0000000104067890 */ /* 0x002fe4000fffe0ff */
[----:B------:R-:W-:Y:S02]  /*1c90*/  UISETP.NE.AND UP0, UPT, UR4, 0x7, UPT ;  /* 0x000000070400788c */ /* 0x000fe4000bf05270 */
[----:B------:R-:W-:Y:S02]  /*1ca0*/  UISETP.EQ.XOR UP1, UPT, UR4, 0x7, UP1 ;  /* 0x000000070400788c */ /* 0x000fe40008f22a70 */
[----:B------:R-:W-:-:S04]  /*1cb0*/  USEL UR6, UR6, 0x1, UP0 ;  /* 0x0000000106067887 */ /* 0x000fc80008000000 */
[----:B------:R-:W-:Y:S02]  /*1cc0*/  UIADD3 UR5, UPT, UPT, UR6, 0x1, URZ ;  /* 0x0000000106057890 */ /* 0x000fe4000fffe0ff */
[----:B------:R-:W-:Y:S02]  /*1cd0*/  UISETP.NE.AND UP0, UPT, UR6, 0x7, UPT ;  /* 0x000000070600788c */ /* 0x000fe4000bf05270 */
[----:B------:R-:W-:Y:S02]  /*1ce0*/  UISETP.EQ.XOR UP1, UPT, UR6, 0x7, UP1 ;  /* 0x000000070600788c */ /* 0x000fe40008f22a70 */
[----:B------:R-:W-:-:S04]  /*1cf0*/  USEL UR5, UR5, 0x1, UP0 ;  /* 0x0000000105057887 */ /* 0x000fc80008000000 */
[----:B------:R-:W-:Y:S02]  /*1d00*/  UISETP.EQ.XOR UP1, UPT, UR5, 0x7, UP1 ;  /* 0x000000070500788c */ /* 0x000fe40008f22a70 */
[----:B------:R-:W-:Y:S02]  /*1d10*/  UISETP.NE.AND UP0, UPT, UR5, 0x7, UPT ;  /* 0x000000070500788c */ /* 0x000fe4000bf05270 */
[----:B------:R-:W-:Y:S02]  /*1d20*/  USEL UR4, URZ, 0x1, !UP1 ;  /* 0x00000001ff047887 */ /* 0x000fe4000c800000 */
[----:B------:R-:W-:Y:S02]  /*1d30*/  USEL UR5, UR5, URZ, UP0 ;  /* 0x000000ff05057287 */ /* 0x000fe40008000000 */
[----:B------:R-:W-:Y:S02]  /*1d40*/  ULOP3.LUT UR4, UR37, UR4, URZ, 0x3c, !UPT ;  /* 0x0000000425047292 */ /* 0x000fe4000f8e3cff */
[----:B------:R-:W-:-:S02]  /*1d50*/  ULEA UR5, UR5, UR34, 0x3 ;  /* 0x0000002205057291 */ /* 0x000fc4000f8e18ff */
[----:B------:R-:W-:Y:S02]  /*1d60*/  USHF.L.U32 UR4, UR4, 0x1f, URZ ;  /* 0x0000001f04047899 */ /* 0x000fe400080006ff */
[----:B------:R-:W-:-:S04]  /*1d70*/  UISETP.NE.AND UP0, UPT, UR23, URZ, UPT ;  /* 0x000000ff1700728c */ /* 0x000fc8000bf05270 */
[----:B------:R-:W-:-:S04]  /*1d80*/  MOV R0, UR4 ;  /* 0x0000000400007c02 */ /* 0x000fc80008000f00 */
[----:B------:R-:W1:Y:S02]  /*1d90*/  SYNCS.PHASECHK.TRANS64.TRYWAIT P0, [UR5+0x38], R0 ;  /* 0x00003800ff0075a7 */ /* 0x000e640008001105 */
[----:B-1----:R-:W-:Y:S05]  /*1da0*/  @!P0 BRA `(.L_x_35) ;  /* 0x0000003800d08947 */ /* 0x002fea0003800000 */
.L_x_98:
[----:B------:R-:W-:Y:S05]  /*1db0*/  BRA.U UP0, `(.L_x_26) ;  /* 0x00000001000c7547 */ /* 0x000fea000b800000 */
[----:B------:R-:W-:-:S13]  /*1dc0*/  ELECT P0, URZ, PT ;  /* 0x0000000000ff782f */ /* 0x000fda0003800000 */
[----:B-1----:R-:W-:-:S04]  /*1dd0*/  @P0 MOV R0, 0xd000 ;  /* 0x0000d00000000802 */ /* 0x002fc80000000f00 */
[----:B------:R3:W-:Y:S03]  /*1de0*/  @P0 SYNCS.ARRIVE.TRANS64 RZ, [UR5], R0 ;  /* 0x00000000ffff09a7 */ /* 0x0007e60008000005 */
.L_x_26:
[----:B------:R-:W-:-:S13]  /*1df0*/  ISETP.NE.AND P0, PT, R124, 0x4, PT ;  /* 0x000000047c00780c */ /* 0x000fda0003f05270 */
[----:B------:R-:W-:Y:S05]  /*1e00*/  @P0 BRA `(.L_x_36) ;  /* 0x0000000c00580947 */ /* 0x000fea0003800000 */
[----:B------:R-:W4:Y:S01]  /*1e10*/  S2UR UR12, SR_CgaCtaId ;  /* 0x00000000000c79c3 */ /* 0x000f220000008800 */
[----:B------:R-:W-:Y:S01]  /*1e20*/  NOP ;  /* 0x0000000000007918 */ /* 0x000fe20000000000 */
[----:B------:R-:W-:Y:S02]  /*1e30*/  UMOV UR4, 0x400 ;  /* 0x0000040000047882 */ /* 0x000fe40000000000 */
[----:B----4-:R-:W-:-:S04]  /*1e40*/  ULEA UR12, UR12, UR4, 0x18 ;  /* 0x000000040c0c7291 */ /* 0x010fc8000f8ec0ff */
[----:B------:R-:W-:Y:S06]  /*1e50*/  BAR.SYNC.DEFER_BLOCKING 0x3, 0xa0 ;  /* 0x00c2800000007b1d */ /* 0x000fec0000010000 */
[----:B-1-3--:R-:W1:Y:S01]  /*1e60*/  LDS R0, [UR12+0xb8] ;  /* 0x0000b80cff007984 */ /* 0x00ae620008000800 */
[----:B------:R-:W3:Y:S02]  /*1e70*/  SYNCS.PHASECHK.TRANS64.TRYWAIT P0, [UR12+0x90], RZ ;  /* 0x000090ffff0075a7 */ /* 0x000ee4000800110c */
[----:B-1-3--:R-:W-:Y:S05]  /*1e80*/  @!P0 BRA `(.L_x_37) ;  /* 0x0000003800b88947 */ /* 0x00afea0003800000 */
.L_x_100:
[----:B--2---:R-:W2:Y:S01]  /*1e90*/  LDS R3, [UR12+0x32c1c] ;  /* 0x032c1c0cff037984 */ /* 0x004ea20008000800 */
[----:B-1----:R-:W-:Y:S01]  /*1ea0*/  IMAD.MOV.U32 R2, RZ, RZ, 0x1 ;  /* 0x00000001ff027424 */ /* 0x002fe200078e00ff */
[----:B------:R-:W-:Y:S01]  /*1eb0*/  R2UR UR35, R0 ;  /* 0x00000000002372ca */ /* 0x000fe200000e0000 */
[----:B------:R-:W-:Y:S01]  /*1ec0*/  UMOV UR33, 0x1 ;  /* 0x0000000100217882 */ /* 0x000fe20000000000 */
[----:B------:R1:W-:Y:S06]  /*1ed0*/  MEMBAR.ALL.CTA ;  /* 0x0000000000007992 */ /* 0x0003ec0000008000 */
[----:B-1----:R-:W1:Y:S01]  /*1ee0*/  FENCE.VIEW.ASYNC.S ;  /* 0x00000000000073c6 */ /* 0x002e620000000000 */
[----:B------:R-:W-:Y:S01]  /*1ef0*/  UMOV UR34, 0x1 ;  /* 0x0000000100227882 */ /* 0x000fe20000000000 */
[----:B------:R-:W-:Y:S01]  /*1f00*/  IMAD.MOV.U32 R0, RZ, RZ, 0x1 ;  /* 0x00000001ff007424 */ /* 0x000fe200078e00ff */
[----:B-1----:R1:W-:Y:S01]  /*1f10*/  SYNCS.ARRIVE.TRANS64.ART0 RZ, [UR12+0xa0], R2 ;  /* 0x0000a002ffff79a7 */ /* 0x0023e2000850000c */
[----:B--2---:R-:W-:-:S13]  /*1f20*/  ISETP.NE.AND P0, PT, R3, 0x1, PT ;  /* 0x000000010300780c */ /* 0x004fda0003f05270 */
[----:B-1----:R-:W-:Y:S05]  /*1f30*/  @P0 BRA `(.L_x_38) ;  /* 0x0000000800c40947 */ /* 0x002fea0003800000 */
[----:B------:R-:W-:Y:S01]  /*1f40*/  UIADD3 UR10, UPT, UPT, UR35, 0x100, URZ ;  /* 0x00000100230a7890 */ /* 0x000fe2000fffe0ff */
[----:B------:R-:W-:Y:S01]  /*1f50*/  HFMA2 R5, -RZ, RZ, 0, 5.9604644775390625e-08 ;  /* 0x00000001ff057431 */ /* 0x000fe200000001ff */
[----:B------:R-:W-:Y:S01]  /*1f60*/  UIADD3 UR8, UPT, UPT, UR35, 0x104, URZ ;  /* 0x0000010423087890 */ /* 0x000fe2000fffe0ff */
[----:B------:R-:W-:Y:S01]  /*1f70*/  MOV R4, RZ ;  /* 0x000000ff00047202 */ /* 0x000fe20000000f00 */
[----:B------:R-:W-:Y:S02]  /*1f80*/  UIADD3 UR6, UPT, UPT, UR35, -0x7fffff00, URZ ;  /* 0x8000010023067890 */ /* 0x000fe4000fffe0ff */
[----:B------:R-:W-:Y:S02]  /*1f90*/  UIADD3 UR4, UPT, UPT, UR35, -0x7ffffefc, URZ ;  /* 0x8000010423047890 */ /* 0x000fe4000fffe0ff */
[----:B------:R-:W-:Y:S02]  /*1fa0*/  UIADD3 UR11, UPT, UPT, UR35, 0x110, URZ ;  /* 0x00000110230b7890 */ /* 0x000fe4000fffe0ff */
[----:B------:R-:W-:Y:S01]  /*1fb0*/  USHF.R.U32.HI UR32, URZ, 0x1, UR10 ;  /* 0x00000001ff207899 */ /* 0x000fe2000801160a */
[----:B------:R-:W-:Y:S01]  /*1fc0*/  UMOV UR36, 0x10a02480 ;  /* 0x10a0248000247882 */ /* 0x000fe20000000000 */
[----:B------:R-:W-:-:S02]  /*1fd0*/  UIADD3 UR9, UPT, UPT, UR35, 0x114, URZ ;  /* 0x0000011423097890 */ /* 0x000fc4000fffe0ff */
[----:B------:R-:W-:Y:S02]  /*1fe0*/  UIADD3 UR7, UPT, UPT, UR35, -0x7ffffef0, URZ ;  /* 0x8000011023077890 */ /* 0x000fe4000fffe0ff */
[----:B------:R-:W-:Y:S02]  /*1ff0*/  UIADD3 UR5, UPT, UPT, UR35, -0x7ffffeec, URZ ;  /* 0x8000011423057890 */ /* 0x000fe4000fffe0ff */
[----:B------:R-:W-:Y:S02]  /*2000*/  USHF.R.U32.HI UR28, URZ, 0x1, UR6 ;  /* 0x00000001ff1c7899 */ /* 0x000fe40008011606 */
[----:B------:R-:W-:Y:S02]  /*2010*/  USHF.R.U32.HI UR25, URZ, 0x1, UR8 ;  /* 0x00000001ff197899 */ /* 0x000fe40008011608 */
[----:B------:R-:W-:Y:S02]  /*2020*/  USHF.R.U32.HI UR16, URZ, 0x1, UR4 ;  /* 0x00000001ff107899 */ /* 0x000fe40008011604 */
[----:B------:R-:W-:-:S02]  /*2030*/  UIADD3 UR18, UPT, UPT, UR12, 0x31000, URZ ;  /* 0x000310000c127890 */ /* 0x000fc4000fffe0ff */
[----:B------:R-:W-:Y:S02]  /*2040*/  UIADD3 UR19, UPT, UPT, UR12, 0x2f400, URZ ;  /* 0x0002f4000c137890 */ /* 0x000fe4000fffe0ff */
[----:B------:R-:W-:Y:S02]  /*2050*/  UIADD3 UR20, UPT, UPT, UR12, 0x5400, URZ ;  /* 0x000054000c147890 */ /* 0x000fe4000fffe0ff */
[----:B------:R-:W-:Y:S02]  /*2060*/  UIADD3 UR24, UPT, UPT, UR12, 0x21400, URZ ;  /* 0x000214000c187890 */ /* 0x000fe4000fffe0ff */
[----:B------:R-:W-:Y:S02]  /*2070*/  ULOP3.LUT UR37, UR15, 0x1, URZ, 0x3c, !UPT ;  /* 0x000000010f257892 */ /* 0x000fe4000f8e3cff */
[----:B------:R-:W-:Y:S02]  /*2080*/  USEL UR34, URZ, 0x4000, UP6 ;  /* 0x00004000ff227887 */ /* 0x000fe4000b000000 */
[----:B------:R-:W-:-:S02]  /*2090*/  USHF.R.U32.HI UR29, URZ, 0x1a, UR11 ;  /* 0x0000001aff1d7899 */ /* 0x000fc4000801160b */
[----:B------:R-:W-:Y:S02]  /*20a0*/  USEL UR36, UR36, 0x10a00480, !UP5 ;  /* 0x10a0048024247887 */ /* 0x000fe4000e800000 */
[----:B------:R-:W-:Y:S02]  /*20b0*/  ULOP3.LUT UR32, UR32, 0x60000000, URZ, 0xc0, !UPT ;  /* 0x6000000020207892 */ /* 0x000fe4000f8ec0ff */
[----:B------:R-:W-:Y:S02]  /*20c0*/  USHF.R.U32.HI UR27, URZ, 0x1a, UR7 ;  /* 0x0000001aff1b7899 */ /* 0x000fe40008011607 */
[----:B------:R-:W-:Y:S02]  /*20d0*/  USHF.R.U32.HI UR17, URZ, 0x1a, UR9 ;  /* 0x0000001aff117899 */ /* 0x000fe40008011609 */
[----:B------:R-:W-:Y:S02]  /*20e0*/  USHF.R.U32.HI UR13, URZ, 0x1a, UR5 ;  /* 0x0000001aff0d7899 */ /* 0x000fe40008011605 */
[----:B------:R-:W-:-:S02]  /*20f0*/  ULOP3.LUT UR28, UR28, 0x60000000, URZ, 0xc0, !UPT ;  /* 0x600000001c1c7892 */ /* 0x000fc4000f8ec0ff */
[----:B------:R-:W-:Y:S02]  /*2100*/  ULOP3.LUT UR25, UR25, 0x60000000, URZ, 0xc0, !UPT ;  /* 0x6000000019197892 */ /* 0x000fe4000f8ec0ff */
[----:B------:R-:W-:Y:S02]  /*2110*/  ULOP3.LUT UR16, UR16, 0x60000000, URZ, 0xc0, !UPT ;  /* 0x6000000010107892 */ /* 0x000fe4000f8ec0ff */
[----:B------:R-:W-:Y:S02]  /*2120*/  USHF.L.U32 UR26, UR33, UR15, URZ ;  /* 0x0000000f211a7299 */ /* 0x000fe400080006ff */
[----:B------:R-:W-:Y:S02]  /*2130*/  USHF.R.U32.HI UR18, URZ, 0x4, UR18 ;  /* 0x00000004ff127899 */ /* 0x000fe40008011612 */
[----:B------:R-:W-:Y:S02]  /*2140*/  USHF.R.U32.HI UR19, URZ, 0x4, UR19 ;  /* 0x00000004ff137899 */ /* 0x000fe40008011613 */
[----:B------:R-:W-:-:S02]  /*2150*/  USHF.R.U32.HI UR20, URZ, 0x4, UR20 ;  /* 0x00000004ff147899 */ /* 0x000fc40008011614 */
[----:B------:R-:W-:Y:S02]  /*2160*/  USHF.R.U32.HI UR24, URZ, 0x4, UR24 ;  /* 0x00000004ff187899 */ /* 0x000fe40008011618 */
[----:B------:R-:W-:Y:S02]  /*2170*/  USHF.L.U32 UR33, UR33, UR37, URZ ;  /* 0x0000002521217299 */ /* 0x000fe400080006ff */
[----:B------:R-:W-:Y:S02]  /*2180*/  UIADD3 UR36, UPT, UPT, UR34, UR36, URZ ;  /* 0x0000002422247290 */ /* 0x000fe4000fffe0ff */
[----:B------:R-:W-:Y:S02]  /*2190*/  ULOP3.LUT UR29, UR32, 0x30, UR29, 0xf8, !UPT ;  /* 0x00000030201d7892 */ /* 0x000fe4000f8ef81d */
[----:B------:R-:W-:Y:S02]  /*21a0*/  ULOP3.LUT UR27, UR28, 0x30, UR27, 0xf8, !UPT ;  /* 0x000000301c1b7892 */ /* 0x000fe4000f8ef81b */
[----:B------:R-:W-:-:S02]  /*21b0*/  ULOP3.LUT UR17, UR25, 0x30, UR17, 0xf8, !UPT ;  /* 0x0000003019117892 */ /* 0x000fc4000f8ef811 */
[----:B------:R-:W-:Y:S02]  /*21c0*/  ULOP3.LUT UR13, UR16, 0x30, UR13, 0xf8, !UPT ;  /* 0x00000030100d7892 */ /* 0x000fe4000f8ef80d */
[----:B------:R-:W-:Y:S02]  /*21d0*/  ULOP3.LUT UR18, UR18, 0x3fc0, URZ, 0xc0, !UPT ;  /* 0x00003fc012127892 */ /* 0x000fe4000f8ec0ff */
[----:B------:R-:W-:Y:S02]  /*21e0*/  ULOP3.LUT UR19, UR19, 0x3fc0, URZ, 0xc0, !UPT ;  /* 0x00003fc013137892 */ /* 0x000fe4000f8ec0ff */
[----:B------:R-:W-:Y:S02]  /*21f0*/  ULOP3.LUT UR20, UR20, 0x3fc0, URZ, 0xc0, !UPT ;  /* 0x00003fc014147892 */ /* 0x000fe4000f8ec0ff */
[----:B------:R-:W-:Y:S02]  /*2200*/  ULOP3.LUT UR24, UR24, 0x3fc0, URZ, 0xc0, !UPT ;  /* 0x00003fc018187892 */ /* 0x000fe4000f8ec0ff */
[----:B------:R-:W-:-:S02]  /*2210*/  ULOP3.LUT UR26, UR33, 0xffff, UR26, 0xc8, !UPT ;  /* 0x0000ffff211a7892 */ /* 0x000fc4000f8ec81a */
[----:B------:R-:W-:Y:S02]  /*2220*/  ULOP3.LUT UR55, UR29, UR36, URZ, 0xfc, !UPT ;  /* 0x000000241d377292 */ /* 0x000fe4000f8efcff */
[----:B------:R-:W-:Y:S02]  /*2230*/  ULOP3.LUT UR49, UR27, UR36, URZ, 0xfc, !UPT ;  /* 0x000000241b317292 */ /* 0x000fe4000f8efcff */
[----:B------:R-:W-:Y:S02]  /*2240*/  ULOP3.LUT UR43, UR17, UR36, URZ, 0xfc, !UPT ;  /* 0x00000024112b7292 */ /* 0x000fe4000f8efcff */
[----:B------:R-:W-:Y:S02]  /*2250*/  ULOP3.LUT UR37, UR13, UR36, URZ, 0xfc, !UPT ;  /* 0x000000240d257292 */ /* 0x000fe4000f8efcff */
[----:B------:R-:W-:Y:S02]  /*2260*/  UISETP.NE.AND UP0, UPT, UR23, URZ, UPT ;  /* 0x000000ff1700728c */ /* 0x000fe4000bf05270 */
[----:B------:R-:W-:-:S02]  /*2270*/  ULOP3.LUT UR18, UR18, 0x10000, URZ, 0xfc, !UPT ;  /* 0x0001000012127892 */ /* 0x000fc4000f8efcff */
[----:B------:R-:W-:Y:S02]  /*2280*/  ULOP3.LUT UR19, UR19, 0x10000, URZ, 0xfc, !UPT ;  /* 0x0001000013137892 */ /* 0x000fe4000f8efcff */
[----:B------:R-:W-:Y:S02]  /*2290*/  ULOP3.LUT UR20, UR20, 0x10000, URZ, 0xfc, !UPT ;  /* 0x0001000014147892 */ /* 0x000fe4000f8efcff */
[----:B------:R-:W-:Y:S02]  /*22a0*/  ULOP3.LUT UR24, UR24, 0x10000, URZ, 0xfc, !UPT ;  /* 0x0001000018187892 */ /* 0x000fe4000f8efcff */
[----:B------:R-:W-:Y:S01]  /*22b0*/  UISETP.NE.AND UP1, UPT, UR23, URZ, UPT ;  /* 0x000000ff1700728c */ /* 0x000fe2000bf25270 */
[----:B------:R-:W-:Y:S01]  /*22c0*/  UMOV UR34, 0x1 ;  /* 0x0000000100227882 */ /* 0x000fe20000000000 */
[----:B------:R-:W-:Y:S01]  /*22d0*/  UMOV UR33, URZ ;  /* 0x000000ff00217c82 */ /* 0x000fe20008000000 */
[----:B------:R-:W-:Y:S01]  /*22e0*/  UMOV UR32, URZ ;  /* 0x000000ff00207c82 */ /* 0x000fe20008000000 */
[----:B------:R-:W-:Y:S01]  /*22f0*/  UMOV UR29, URZ ;  /* 0x000000ff001d7c82 */ /* 0x000fe20008000000 */
[----:B------:R-:W-:Y:S01]  /*2300*/  UMOV UR54, URZ ;  /* 0x000000ff00367c82 */ /* 0x000fe20008000000 */
[----:B------:R-:W-:Y:S01]  /*2310*/  UMOV UR48, URZ ;  /* 0x000000ff00307c82 */ /* 0x000fe20008000000 */
[----:B------:R-:W-:Y:S01]  /*2320*/  UMOV UR42, URZ ;  /* 0x000000ff002a7c82 */ /* 0x000fe20008000000 */
[----:B------:R-:W-:-:S05]  /*2330*/  UMOV UR36, URZ ;  /* 0x000000ff00247c82 */ /* 0x000fca0008000000 */
.L_x_47:
[----:B------:R-:W-:Y:S01]  /*2340*/  PLOP3.LUT P0, PT, PT, PT, UP0, 0x80, 0x8 ;  /* 0x000000000008781c */ /* 0x000fe20003f0f008 */
[----:B------:R-:W-:Y:S01]  /*2350*/  @!UP0 USHF.L.U32 UR16, UR32, 0x1f, URZ ;  /* 0x0000001f20108899 */ /* 0x000fe200080006ff */
[----:B----4-:R-:W-:Y:S01]  /*2360*/  PLOP3.LUT P3, PT, PT, PT, PT, 0x80, 0x8 ;  /* 0x000000000008781c */ /* 0x010fe20003f6f070 */
[----:B------:R-:W-:Y:S01]  /*2370*/  @!UP0 ULEA UR25, UR29, UR12, 0x3 ;  /* 0x0000000c1d198291 */ /* 0x000fe2000f8e18ff */
[----:B------:R-:W-:Y:S01]  /*2380*/  PLOP3.LUT P2, PT, PT, PT, PT, 0x8, 0x80 ;  /* 0x000000000080781c */ /* 0x000fe20003f4e170 */
[----:B-1----:R-:W-:Y:S02]  /*2390*/  @!UP0 USHF.L.U32 UR13, UR34, 0x1f, URZ ;  /* 0x0000001f220d8899 */ /* 0x002fe400080006ff */
[----:B------:R-:W-:Y:S01]  /*23a0*/  ULEA UR17, UR33, UR12, 0x3 ;  /* 0x0000000c21117291 */ /* 0x000fe2000f8e18ff */
[----:B--2---:R-:W-:Y:S01]  /*23b0*/  IMAD.U32 R2, RZ, RZ, UR16 ;  /* 0x00000010ff027e24 */ /* 0x004fe2000f8e00ff */
[----:B------:R-:W-:Y:S02]  /*23c0*/  ULEA UR16, UR33, UR35, 0x7 ;  /* 0x0000002321107291 */ /* 0x000fe4000f8e38ff */
[----:B------:R-:W-:Y:S01]  /*23d0*/  IMAD.U32 R0, RZ, RZ, UR13 ;  /* 0x0000000dff007e24 */ /* 0x000fe2000f8e00ff */
[----:B------:R-:W-:-:S02]  /*23e0*/  UPLOP3.LUT UP4, UPT, UPT, UPT, UPT, 0x40, 0x4 ;  /* 0x000000000004789c */ /* 0x000fc40003f8e870 */
[----:B------:R1:W2:Y:S02]  /*23f0*/  @!P0 SYNCS.PHASECHK.TRANS64.TRYWAIT P3, [UR25], R2 ;  /* 0x00000002ff0085a7 */ /* 0x0002a40008061119 */
[----:B------:R-:W3:Y:S02]  /*2400*/  @!P0 SYNCS.PHASECHK.TRANS64.TRYWAIT P1, [UR17+0x80], R0 ;  /* 0x00008000ff0085a7 */ /* 0x000ee40008021111 */
[----:B---3--:R-:W-:-:S13]  /*2410*/  @!P0 PLOP3.LUT P2, PT, P1, PT, PT, 0x8, 0x80 ;  /* 0x000000000080881c */ /* 0x008fda0000f4e170 */
[----:B-12---:R-:W-:Y:S05]  /*2420*/  @!P2 BRA `(.L_x_39) ;  /* 0x000000000010a947 */ /* 0x006fea0003800000 */
[----:B------:R-:W-:-:S06]  /*2430*/  USHF.L.U32 UR13, UR34, 0x1f, URZ ;  /* 0x0000001f220d7899 */ /* 0x000fcc00080006ff */
[----:B------:R-:W-:-:S04]  /*2440*/  MOV R0, UR13 ;  /* 0x0000000d00007c02 */ /* 0x000fc80008000f00 */
[----:B------:R-:W1:Y:S02]  /*2450*/  SYNCS.PHASECHK.TRANS64.TRYWAIT P0, [UR17+0x80], R0 ;  /* 0x00008000ff0075a7 */ /* 0x000e640008001111 */
[----:B-1----:R-:W-:Y:S05]  /*2460*/  @!P0 BRA `(.L_x_40) ;  /* 0x0000003400588947 */ /* 0x002fea0003800000 */
.L_x_39:
[----:B------:R-:W-:Y:S01]  /*2470*/  UMOV UR28, URZ ;  /* 0x000000ff001c7c82 */ /* 0x000fe20008000000 */
.L_x_44:
[----:B--234-:R-:W-:Y:S05]  /*2480*/  BRA.U UP0, `(.L_x_41) ;  /* 0x0000000100a87547 */ /* 0x01cfea000b800000 */
[----:B------:R-:W-:Y:S02]  /*2490*/  ULEA UR66, UR29, UR19, 0x6 ;  /* 0x000000131d427291 */ /* 0x000fe4000f8e30ff */
[----:B------:R-:W-:Y:S02]  /*24a0*/  ULEA UR62, UR29, UR18, 0x6 ;  /* 0x000000121d3e7291 */ /* 0x000fe4000f8e30ff */
[----:B------:R-:W-:Y:S02]  /*24b0*/  ULEA UR58, UR29, UR24, 0x9 ;  /* 0x000000181d3a7291 */ /* 0x000fe4000f8e48ff */
[----:B------:R-:W-:Y:S02]  /*24c0*/  ULEA UR56, UR29, UR20, 0xa ;  /* 0x000000141d387291 */ /* 0x000fe4000f8e50ff */
[----:B------:R-:W-:Y:S02]  /*24d0*/  ULEA UR13, UR29, UR12, 0x3 ;  /* 0x0000000c1d0d7291 */ /* 0x000fe4000f8e18ff */
[----:B------:R-:W-:Y:S02]  /*24e0*/  UIADD3 UR64, UPT, UPT, UR66, 0x20, URZ ;  /* 0x0000002042407890 */ /* 0x000fe4000fffe0ff */
[----:B------:R-:W-:Y:S02]  /*24f0*/  UIADD3 UR60, UPT, UPT, UR62, 0x20, URZ ;  /* 0x000000203e3c7890 */ /* 0x000fe4000fffe0ff */
[----:B------:R-:W-:Y:S02]  /*2500*/  UIADD3 UR52, UPT, UPT, UR58, 0x2, URZ ;  /* 0x000000023a347890 */ /* 0x000fe4000fffe0ff */
[----:B------:R-:W-:Y:S02]  /*2510*/  UIADD3 UR50, UPT, UPT, UR56, 0x2, URZ ;  /* 0x0000000238327890 */ /* 0x000fe4000fffe0ff */
[----:B------:R-:W-:Y:S02]  /*2520*/  UIADD3 UR46, UPT, UPT, UR58, 0x4, URZ ;  /* 0x000000043a2e7890 */ /* 0x000fe4000fffe0ff */
[----:B------:R-:W-:Y:S02]  /*2530*/  UIADD3 UR44, UPT, UPT, UR56, 0x4, URZ ;  /* 0x00000004382c7890 */ /* 0x000fe4000fffe0ff */
[----:B------:R-:W-:Y:S02]  /*2540*/  UIADD3 UR40, UPT, UPT, UR58, 0x6, URZ ;  /* 0x000000063a287890 */ /* 0x000fe4000fffe0ff */
[----:B------:R-:W-:Y:S02]  /*2550*/  UIADD3 UR38, UPT, UPT, UR56, 0x6, URZ ;  /* 0x0000000638267890 */ /* 0x000fe4000fffe0ff */
[----:B------:R-:W-:Y:S01]  /*2560*/  UIADD3 UR27, UPT, UPT, UR13, 0x38, URZ ;  /* 0x000000380d1b7890 */ /* 0x000fe2000fffe0ff */
[----:B------:R-:W-:Y:S01]  /*2570*/  UMOV UR67, 0x4008 ;  /* 0x0000400800437882 */ /* 0x000fe20000000000 */
        /* <DEDUP_REMOVED lines=11> */
[----:B------:R-:W-:Y:S05]  /*2630*/  @P3 BRA `(.L_x_42) ;  /* 0x0000000000103947 */ /* 0x000fea0003800000 */
[----:B------:R-:W-:Y:S06]  /*2640*/  USHF.L.U32 UR25, UR32, 0x1f, URZ ;  /* 0x0000001f20197899 */ /* 0x000fec00080006ff */
[----:B-1----:R-:W-:Y:S04]  /*2650*/  MOV R0, UR25 ;  /* 0x0000001900007c02 */ /* 0x002fe80008000f00 */
[----:B------:R-:W1:Y:S02]  /*2660*/  SYNCS.PHASECHK.TRANS64.TRYWAIT P0, [UR13], R0 ;  /* 0x00000000ff0075a7 */ /* 0x000e64000800110d */
[----:B-1----:R-:W-:Y:S05]  /*2670*/  @!P0 BRA `(.L_x_43) ;  /* 0x0000003000f48947 */ /* 0x002fea0003800000 */
.L_x_42:
[----:B------:R2:W-:Y:S01]  /*2680*/  UTCCP.T.S.2CTA.4x32dp128bit tmem[UR35+0x100], gdesc[UR66] ;  /* 0x00010042230079e7 */ /* 0x0005e20009300000 */
[----:B------:R2:W-:Y:S01]  /*2690*/  UTCCP.T.S.2CTA.4x32dp128bit tmem[UR35+0x104], gdesc[UR64] ;  /* 0x00010440230079e7 */ /* 0x0005e20009300000 */
[----:B------:R2:W-:Y:S01]  /*26a0*/  UTCCP.T.S.2CTA.4x32dp128bit tmem[UR35+0x110], gdesc[UR62] ;  /* 0x0001103e230079e7 */ /* 0x0005e20009300000 */
[----:B------:R2:W-:Y:S01]  /*26b0*/  UTCCP.T.S.2CTA.4x32dp128bit tmem[UR35+0x114], gdesc[UR60] ;  /* 0x0001143c230079e7 */ /* 0x0005e20009300000 */
[----:B------:R2:W-:Y:S01]  /*26c0*/  UTCOMMA.2CTA gdesc[UR56], gdesc[UR58], tmem[UR16], tmem[UR54], idesc[UR55], tmem[UR10], UP4 ;  /* 0xc00a363a380075ea */ /* 0x0005e2000a200010 */
[----:B------:R2:W-:Y:S01]  /*26d0*/  UTCOMMA.2CTA gdesc[UR50], gdesc[UR52], tmem[UR16], tmem[UR48], idesc[UR49], tmem[UR6], UPT ;  /* 0xc0063034320075ea */ /* 0x0005e2000ba00010 */
[----:B------:R2:W-:Y:S01]  /*26e0*/  UTCOMMA.2CTA gdesc[UR44], gdesc[UR46], tmem[UR16], tmem[UR42], idesc[UR43], tmem[UR8], UPT ;  /* 0xc0082a2e2c0075ea */ /* 0x0005e2000ba00010 */
[----:B------:R-:W-:Y:S01]  /*26f0*/  UPLOP3.LUT UP4, UPT, UPT, UPT, UPT, 0x80, 0x8 ;  /* 0x000000000008789c */ /* 0x000fe20003f8f070 */
[----:B------:R2:W-:Y:S01]  /*2700*/  UTCOMMA.2CTA gdesc[UR38], gdesc[UR40], tmem[UR16], tmem[UR36], idesc[UR37], tmem[UR4], UPT ;  /* 0xc0042428260075ea */ /* 0x0005e2000ba00010 */
[----:B------:R2:W-:Y:S01]  /*2710*/  UTCBAR.2CTA.MULTICAST [UR27], URZ, UR26 ;  /* 0x000000ff1b0073e9 */ /* 0x0005e2000820081a */
[----:B------:R-:W-:Y:S02]  /*2720*/  NOP ;  /* 0x0000000000007918 */ /* 0x000fe40000000000 */
.L_x_41:
[----:B------:R-:W-:Y:S01]  /*2730*/  UIADD3 UR29, UPT, UPT, UR29, 0x1, URZ ;  /* 0x000000011d1d7890 */ /* 0x000fe2000fffe0ff */
[----:B------:R-:W-:Y:S01]  /*2740*/  PLOP3.LUT P3, PT, PT, PT, PT, 0x80, 0x8 ;  /* 0x000000000008781c */ /* 0x000fe20003f6f070 */
[----:B------:R-:W-:Y:S02]  /*2750*/  UISETP.GT.U32.AND UP3, UPT, UR28, 0xe, UPT ;  /* 0x0000000e1c00788c */ /* 0x000fe4000bf64070 */
[----:B------:R-:W-:Y:S02]  /*2760*/  UISETP.NE.AND UP2, UPT, UR29, 0x7, UPT ;  /* 0x000000071d00788c */ /* 0x000fe4000bf45270 */
[----:B------:R-:W-:Y:S02]  /*2770*/  UISETP.NE.OR UP3, UPT, UR23, URZ, UP3 ;  /* 0x000000ff1700728c */ /* 0x000fe40009f65670 */
[----:B------:R-:W-:Y:S02]  /*2780*/  USEL UR13, URZ, 0x1, UP2 ;  /* 0x00000001ff0d7887 */ /* 0x000fe40009000000 */
[----:B------:R-:W-:Y:S02]  /*2790*/  USEL UR29, UR29, URZ, UP2 ;  /* 0x000000ff1d1d7287 */ /* 0x000fe40009000000 */
[----:B------:R-:W-:Y:S01]  /*27a0*/  ULOP3.LUT UR32, UR32, UR13, URZ, 0x3c, !UPT ;  /* 0x0000000d20207292 */ /* 0x000fe2000f8e3cff */
[----:B------:R-:W-:Y:S01]  /*27b0*/  PLOP3.LUT P0, PT, PT, PT, UP3, 0x80, 0x8 ;  /* 0x000000000008781c */ /* 0x000fe20003f0f038 */
[----:B------:R-:W-:Y:S03]  /*27c0*/  UIADD3 UR28, UPT, UPT, UR28, 0x1, URZ ;  /* 0x000000011c1c7890 */ /* 0x000fe6000fffe0ff */
[----:B------:R-:W-:Y:S02]  /*27d0*/  @!UP3 USHF.L.U32 UR13, UR32, 0x1f, URZ ;  /* 0x0000001f200db899 */ /* 0x000fe400080006ff */
[----:B------:R-:W-:Y:S02]  /*27e0*/  @!UP3 ULEA UR25, UR29, UR12, 0x3 ;  /* 0x0000000c1d19b291 */ /* 0x000fe4000f8e18ff */
[----:B------:R-:W-:Y:S02]  /*27f0*/  UISETP.NE.AND UP2, UPT, UR28, 0x10, UPT ;  /* 0x000000101c00788c */ /* 0x000fe4000bf45270 */
[----:B-1----:R-:W-:Y:S05]  /*2800*/  IMAD.U32 R0, RZ, RZ, UR13 ;  /* 0x0000000dff007e24 */ /* 0x002fea000f8e00ff */
[----:B------:R3:W4:Y:S02]  /*2810*/  @!P0 SYNCS.PHASECHK.TRANS64.TRYWAIT P3, [UR25], R0 ;  /* 0x00000000ff0085a7 */ /* 0x0007240008061119 */
[----:B------:R-:W-:Y:S05]  /*2820*/  BRA.U UP2, `(.L_x_44) ;  /* 0xfffffffd02147547 */ /* 0x000fea000b83ffff */
[----:B------:R-:W-:Y:S01]  /*2830*/  UIADD3 UR33, UPT, UPT, UR33, 0x1, URZ ;  /* 0x0000000121217890 */ /* 0x000fe2000fffe0ff */
[----:B------:R-:W-:Y:S01]  /*2840*/  PLOP3.LUT P0, PT, PT, PT, UP1, 0x80, 0x8 ;  /* 0x000000000008781c */ /* 0x000fe20003f0f018 */
[----:B------:R-:W-:Y:S01]  /*2850*/  IMAD.U32 R3, R4, -0x80000000, RZ ;  /* 0x8000000004037824 */ /* 0x000fe200078e00ff */
[----:B------:R-:W-:Y:S01]  /*2860*/  LEA R2, R5, UR12, 0x3 ;  /* 0x0000000c05027c11 */ /* 0x000fe2000f8e18ff */
[----:B------:R-:W-:-:S04]  /*2870*/  UISETP.NE.AND UP2, UPT, UR33, 0x2, UPT ;  /* 0x000000022100788c */ /* 0x000fc8000bf45270 */
[----:B------:R-:W-:Y:S02]  /*2880*/  USEL UR13, URZ, 0x1, UP2 ;  /* 0x00000001ff0d7887 */ /* 0x000fe40009000000 */
[----:B------:R-:W-:Y:S02]  /*2890*/  USEL UR33, UR33, URZ, UP2 ;  /* 0x000000ff21217287 */ /* 0x000fe40009000000 */
[----:B------:R-:W-:Y:S02]  /*28a0*/  ULOP3.LUT UR34, UR34, UR13, URZ, 0x3c, !UPT ;  /* 0x0000000d22227292 */ /* 0x000fe4000f8e3cff */
[----:B--2---:R-:W-:Y:S02]  /*28b0*/  @!UP1 ULEA UR16, UR33, UR12, 0x3 ;  /* 0x0000000c21109291 */ /* 0x004fe4000f8e18ff */
[----:B------:R-:W-:-:S06]  /*28c0*/  @!UP1 USHF.L.U32 UR13, UR34, 0x1f, URZ ;  /* 0x0000001f220d9899 */ /* 0x000fcc00080006ff */
[----:B---3--:R-:W-:Y:S01]  /*28d0*/  IMAD.U32 R0, RZ, RZ, UR13 ;  /* 0x0000000dff007e24 */ /* 0x008fe2000f8e00ff */
[----:B------:R-:W-:Y:S06]  /*28e0*/  BRA.U UP1, `(.L_x_45) ;  /* 0x0000000101107547 */ /* 0x000fec000b800000 */
[----:B------:R-:W-:Y:S01]  /*28f0*/  UIADD3 UR17, UPT, UPT, UR17, 0x70, URZ ;  /* 0x0000007011117890 */ /* 0x000fe2000fffe0ff */
[----:B------:R-:W-:-:S08]  /*2900*/  UMOV UR13, 0x3 ;  /* 0x00000003000d7882 */ /* 0x000fd00000000000 */
[----:B------:R1:W-:Y:S01]  /*2910*/  UTCBAR.2CTA.MULTICAST [UR17], URZ, UR13 ;  /* 0x000000ff110073e9 */ /* 0x0003e2000820080d */
[----:B------:R-:W-:Y:S02]  /*2920*/  NOP ;  /* 0x0000000000007918 */ /* 0x000fe40000000000 */
.L_x_45:
[----:B------:R2:W-:Y:S01]  /*2930*/  @!P0 SYNCS.PHASECHK.TRANS64.TRYWAIT PT, [UR16+0x80], R0 ;  /* 0x00008000ff0085a7 */ /* 0x0005e200080e1110 */
[----:B------:R-:W3:Y:S02]  /*2940*/  SYNCS.PHASECHK.TRANS64.TRYWAIT P0, [R2+URZ+0x90], R3 ;  /* 0x00009003020075a7 */ /* 0x000ee400080011ff */
[----:B--23--:R-:W-:Y:S05]  /*2950*/  @!P0 BRA `(.L_x_46) ;  /* 0x00000030005c8947 */ /* 0x00cfea0003800000 */
.L_x_104:
[C---:B------:R-:W-:Y:S01]  /*2960*/  LEA R0, R5.reuse, UR12, 0x4 ;  /* 0x0000000c05007c11 */ /* 0x040fe2000f8e20ff */
[----:B------:R-:W-:Y:S02]  /*2970*/  VIADD R5, R5, 0x1 ;  /* 0x0000000105057836 */ /* 0x000fe40000000000 */
[----:B------:R-:W-:-:S03]  /*2980*/  IMAD.MOV.U32 R3, RZ, RZ, 0x1 ;  /* 0x00000001ff037424 */ /* 0x000fc600078e00ff */
[----:B------:R-:W3:Y:S01]  /*2990*/  LDS R0, [R0+0x32c1c] ;  /* 0x032c1c0000007984 */ /* 0x000ee20000000800 */
[C---:B------:R-:W-:Y:S01]  /*29a0*/  ISETP.NE.AND P1, PT, R5.reuse, 0x2, PT ;  /* 0x000000020500780c */ /* 0x040fe20003f25270 */
[----:B------:R5:W-:Y:S06]  /*29b0*/  MEMBAR.ALL.CTA ;  /* 0x0000000000007992 */ /* 0x000bec0000008000 */
[----:B-----5:R-:W5:Y:S01]  /*29c0*/  FENCE.VIEW.ASYNC.S ;  /* 0x00000000000073c6 */ /* 0x020f620000000000 */
[----:B------:R-:W-:Y:S01]  /*29d0*/  SEL R5, R5, RZ, P1 ;  /* 0x000000ff05057207 */ /* 0x000fe20000800000 */
[----:B-----5:R5:W-:Y:S01]  /*29e0*/  SYNCS.ARRIVE.TRANS64.ART0 RZ, [R2+URZ+0xa0], R3 ;  /* 0x0000a00302ff79a7 */ /* 0x020be200085000ff */
[----:B---3--:R-:W-:-:S02]  /*29f0*/  ISETP.NE.AND P0, PT, R0, 0x1, PT ;  /* 0x000000010000780c */ /* 0x008fc40003f05270 */
[----:B-----5:R-:W-:-:S04]  /*2a00*/  SEL R3, RZ, 0x1, P1 ;  /* 0x00000001ff037807 */ /* 0x020fc80000800000 */
[----:B------:R-:W-:-:S07]  /*2a10*/  LOP3.LUT R4, R4, R3, RZ, 0x3c, !PT ;  /* 0x0000000304047212 */ /* 0x000fce00078e3cff */
[----:B------:R-:W-:Y:S05]  /*2a20*/  @!P0 BRA `(.L_x_47) ;  /* 0xfffffff800448947 */ /* 0x000fea000383ffff */
[----:B------:R-:W-:-:S06]  /*2a30*/  UIADD3 UR33, UPT, UPT, UR33, 0x1, URZ ;  /* 0x0000000121217890 */ /* 0x000fcc000fffe0ff */
[----:B------:R-:W-:Y:S02]  /*2a40*/  MOV R0, UR33 ;  /* 0x0000002100007c02 */ /* 0x000fe40008000f00 */
.L_x_38:
[----:B------:R-:W-:-:S09]  /*2a50*/  UISETP.NE.AND UP0, UPT, UR15, URZ, UPT ;  /* 0x000000ff0f00728c */ /* 0x000fd2000bf05270 */
[----:B------:R-:W-:Y:S05]  /*2a60*/  BRA.U UP0, `(.L_x_48) ;  /* 0x0000000100787547 */ /* 0x000fea000b800000 */
[----:B------:R-:W-:-:S04]  /*2a70*/  ISETP.NE.AND P0, PT, R0, 0x2, PT ;  /* 0x000000020000780c */ /* 0x000fc80003f05270 */
[----:B--2---:R-:W-:Y:S02]  /*2a80*/  SEL R2, RZ, 0x1, P0 ;  /* 0x00000001ff027807 */ /* 0x004fe40000000000 */
[----:B------:R-:W-:Y:S02]  /*2a90*/  SEL R0, R0, RZ, P0 ;  /* 0x000000ff00007207 */ /* 0x000fe40000000000 */
[----:B------:R-:W-:Y:S02]  /*2aa0*/  LOP3.LUT R2, R2, UR34, RZ, 0x3c, !PT ;  /* 0x0000002202027c12 */ /* 0x000fe4000f8e3cff */
[----:B------:R-:W-:-:S03]  /*2ab0*/  LEA R0, R0, UR12, 0x3 ;  /* 0x0000000c00007c11 */ /* 0x000fc6000f8e18ff */
[----:B------:R-:W-:-:S04]  /*2ac0*/  IMAD.U32 R2, R2, -0x80000000, RZ ;  /* 0x8000000002027824 */ /* 0x000fc800078e00ff */
[----:B------:R-:W-:-:S04]  /*2ad0*/  IMAD.MOV.U32 R3, RZ, RZ, R2 ;  /* 0x000000ffff037224 */ /* 0x000fc800078e0002 */
[----:B------:R2:W3:Y:S03]  /*2ae0*/  SYNCS.PHASECHK.TRANS64.TRYWAIT P0, [R0+URZ+0x80], R3 ;  /* 0x00008003000075a7 */ /* 0x0004e600080011ff */
[----:B---3--:R-:W-:Y:S05]  /*2af0*/  @!P0 NANOSLEEP.SYNCS 0x989680 ;  /* 0x009896800000895d */ /* 0x008fea0003900000 */
[----:B------:R-:W3:Y:S02]  /*2b00*/  @!P0 SYNCS.PHASECHK.TRANS64 P0, [R0+URZ+0x80], R3 ;  /* 0x00008003000085a7 */ /* 0x000ee400080010ff */
[----:B---3--:R-:W-:Y:S05]  /*2b10*/  @P0 BRA `(.L_x_48) ;  /* 0x00000000004c0947 */ /* 0x008fea0003800000 */
.L_x_49:
[----:B---3--:R3:W1:Y:S02]  /*2b20*/  SYNCS.PHASECHK.TRANS64.TRYWAIT P0, [R0+URZ+0x80], R3 ;  /* 0x00008003000075a7 */ /* 0x00866400080011ff */
[----:B-1----:R-:W-:Y:S05]  /*2b30*/  @!P0 NANOSLEEP.SYNCS 0x989680 ;  /* 0x009896800000895d */ /* 0x002fea0003900000 */
[----:B------:R-:W1:Y:S02]  /*2b40*/  @!P0 SYNCS.PHASECHK.TRANS64 P0, [R0+URZ+0x80], R3 ;  /* 0x00008003000085a7 */ /* 0x000e6400080010ff */
[----:B-1----:R-:W-:Y:S05]  /*2b50*/  @!P0 BRA `(.L_x_49) ;  /* 0xfffffffc00f08947 */ /* 0x002fea000383ffff */
[----:B------:R-:W-:Y:S05]  /*2b60*/  BRA `(.L_x_48) ;  /* 0x0000000000387947 */ /* 0x000fea0003800000 */
.L_x_36:
[----:B------:R-:W-:-:S13]  /*2b70*/  ISETP.NE.AND P0, PT, R124, RZ, PT ;  /* 0x000000ff7c00720c */ /* 0x000fda0003f05270 */
[----:B------:R-:W-:Y:S05]  /*2b80*/  @P0 BRA `(.L_x_50) ;  /* 0x00000000002c0947 */ /* 0x000fea0003800000 */
[----:B------:R-:W4:Y:S01]  /*2b90*/  S2UR UR5, SR_CgaCtaId ;  /* 0x00000000000579c3 */ /* 0x000f220000008800 */
[----:B-1----:R-:W-:Y:S01]  /*2ba0*/  UMOV UR6, 0x400 ;  /* 0x0000040000067882 */ /* 0x002fe20000000000 */
[----:B------:R-:W-:Y:S01]  /*2bb0*/  UMOV UR4, 0x20 ;  /* 0x0000002000047882 */ /* 0x000fe20000000000 */
[----:B------:R-:W-:Y:S01]  /*2bc0*/  ELECT P0, URZ, PT ;  /* 0x0000000000ff782f */ /* 0x000fe20003800000 */
[----:B----4-:R-:W-:Y:S02]  /*2bd0*/  ULEA UR5, UR5, UR6, 0x18 ;  /* 0x0000000605057291 */ /* 0x010fe4000f8ec0ff */
[----:B------:R-:W-:-:S04]  /*2be0*/  UIADD3 UR6, UPT, UPT, -UR4, 0x100000, URZ ;  /* 0x0010000004067890 */ /* 0x000fc8000fffe1ff */
[----:B------:R-:W-:Y:S02]  /*2bf0*/  USHF.L.U32 UR7, UR6, 0xb, URZ ;  /* 0x0000000b06077899 */ /* 0x000fe400080006ff */
[----:B------:R-:W-:Y:S01]  /*2c00*/  USHF.L.U32 UR6, UR6, 0x1, URZ ;  /* 0x0000000106067899 */ /* 0x000fe200080006ff */
[----:B------:R-:W1:Y:S11]  /*2c10*/  FENCE.VIEW.ASYNC.S ;  /* 0x00000000000073c6 */ /* 0x000e760000000000 */
[----:B-1----:R4:W1:Y:S02]  /*2c20*/  SYNCS.EXCH.64 URZ, [UR5+0xb0], UR6 ;  /* 0x0000b00605ff75b2 */ /* 0x0028640008000100 */
[----:B----4-:R-:W-:Y:S01]  /*2c30*/  NOP ;  /* 0x0000000000007918 */ /* 0x010fe20000000000 */
.L_x_50:
[----:B------:R-:W-:Y:S01]  /*2c40*/  NOP ;  /* 0x0000000000007918 */ /* 0x000fe20000000000 */
.L_x_48:
[C---:B------:R-:W-:Y:S02]  /*2c50*/  ISETP.NE.AND P0, PT, R124.reuse, RZ, PT ;  /* 0x000000ff7c00720c */ /* 0x040fe40003f05270 */
[----:B------:R-:W-:-:S11]  /*2c60*/  ISETP.GT.AND P1, PT, R124, 0x3, PT ;  /* 0x000000037c00780c */ /* 0x000fd60003f24270 */
[----:B------:R-:W-:Y:S05]  /*2c70*/  @P0 BRA `(.L_x_51) ;  /* 0x00000000002c0947 */ /* 0x000fea0003800000 */
[----:B------:R-:W5:Y:S01]  /*2c80*/  S2UR UR5, SR_CgaCtaId ;  /* 0x00000000000579c3 */ /* 0x000f620000008800 */
[----:B-1----:R-:W-:Y:S01]  /*2c90*/  UMOV UR6, 0x400 ;  /* 0x0000040000067882 */ /* 0x002fe20000000000 */
[----:B------:R-:W-:Y:S01]  /*2ca0*/  UMOV UR4, 0x20 ;  /* 0x0000002000047882 */ /* 0x000fe20000000000 */
[----:B------:R-:W-:Y:S01]  /*2cb0*/  ELECT P2, URZ, PT ;  /* 0x0000000000ff782f */ /* 0x000fe20003840000 */
[----:B-----5:R-:W-:Y:S02]  /*2cc0*/  ULEA UR5, UR5, UR6, 0x18 ;  /* 0x0000000605057291 */ /* 0x020fe4000f8ec0ff */
[----:B------:R-:W-:-:S04]  /*2cd0*/  UIADD3 UR6, UPT, UPT, -UR4, 0x100000, URZ ;  /* 0x0010000004067890 */ /* 0x000fc8000fffe1ff */
[----:B------:R-:W-:Y:S02]  /*2ce0*/  USHF.L.U32 UR7, UR6, 0xb, URZ ;  /* 0x0000000b06077899 */ /* 0x000fe400080006ff */
[----:B------:R-:W-:Y:S01]  /*2cf0*/  USHF.L.U32 UR6, UR6, 0x1, URZ ;  /* 0x0000000106067899 */ /* 0x000fe200080006ff */
[----:B------:R-:W1:Y:S11]  /*2d00*/  FENCE.VIEW.ASYNC.S ;  /* 0x00000000000073c6 */ /* 0x000e760000000000 */
[----:B-1----:R1:W3:Y:S01]  /*2d10*/  SYNCS.EXCH.64 URZ, [UR5+0xb0], UR6 ;  /* 0x0000b00605ff75b2 */ /* 0x0022e20008000100 */
[----:B------:R-:W-:Y:S01]  /*2d20*/  NOP ;  /* 0x0000000000007918 */ /* 0x000fe20000000000 */
.L_x_51:
[----:B------:R-:W-:Y:S01]  /*2d30*/  NOP ;  /* 0x0000000000007918 */ /* 0x000fe20000000000 */
[----:B------:R-:W-:Y:S01]  /*2d40*/  @P1 NOP ;  /* 0x0000000000001918 */ /* 0x000fe20000000000 */
[----:B------:R-:W-:Y:S05]  /*2d50*/  @P1 BRA `(.L_x_52) ;  /* 0x0000002800441947 */ /* 0x000fea0003800000 */
[----:B------:R-:W-:Y:S05]  /*2d60*/  @P0 BRA `(.L_x_53) ;  /* 0x00000000002c0947 */ /* 0x000fea0003800000 */
[----:B-1----:R-:W1:Y:S01]  /*2d70*/  S2UR UR5, SR_CgaCtaId ;  /* 0x00000000000579c3 */ /* 0x002e620000008800 */
[----:B------:R-:W-:Y:S01]  /*2d80*/  UMOV UR6, 0x400 ;  /* 0x0000040000067882 */ /* 0x000fe20000000000 */
[----:B------:R-:W-:Y:S01]  /*2d90*/  UMOV UR4, 0x20 ;  /* 0x0000002000047882 */ /* 0x000fe20000000000 */
[----:B------:R-:W-:Y:S01]  /*2da0*/  ELECT P1, URZ, PT ;  /* 0x0000000000ff782f */ /* 0x000fe20003820000 */
[----:B-1----:R-:W-:Y:S02]  /*2db0*/  ULEA UR5, UR5, UR6, 0x18 ;  /* 0x0000000605057291 */ /* 0x002fe4000f8ec0ff */
[----:B------:R-:W-:-:S04]  /*2dc0*/  UIADD3 UR6, UPT, UPT, -UR4, 0x100000, URZ ;  /* 0x0010000004067890 */ /* 0x000fc8000fffe1ff */
[----:B------:R-:W-:Y:S02]  /*2dd0*/  USHF.L.U32 UR7, UR6, 0xb, URZ ;  /* 0x0000000b06077899 */ /* 0x000fe400080006ff */
[----:B------:R-:W-:Y:S01]  /*2de0*/  USHF.L.U32 UR6, UR6, 0x1, URZ ;  /* 0x0000000106067899 */ /* 0x000fe200080006ff */
[----:B------:R-:W1:Y:S11]  /*2df0*/  FENCE.VIEW.ASYNC.S ;  /* 0x00000000000073c6 */ /* 0x000e760000000000 */
[----:B-1----:R1:W4:Y:S01]  /*2e00*/  SYNCS.EXCH.64 URZ, [UR5+0xb0], UR6 ;  /* 0x0000b00605ff75b2 */ /* 0x0023220008000100 */
[----:B------:R-:W-:Y:S01]  /*2e10*/  NOP ;  /* 0x0000000000007918 */ /* 0x000fe20000000000 */
.L_x_53:
[----:B------:R-:W-:Y:S01]  /*2e20*/  NOP ;  /* 0x0000000000007918 */ /* 0x000fe20000000000 */
[----:B------:R-:W-:Y:S05]  /*2e30*/  @P0 BRA `(.L_x_54) ;  /* 0x00000004008c0947 */ /* 0x000fea0003800000 */
[----:B------:R-:W5:Y:S01]  /*2e40*/  S2R R5, SR_CgaCtaId ;  /* 0x0000000000057919 */ /* 0x000f620000008800 */
[----:B-1-34-:R-:W-:Y:S01]  /*2e50*/  NOP ;  /* 0x0000000000007918 */ /* 0x01afe20000000000 */
[----:B--2---:R-:W-:Y:S02]  /*2e60*/  MOV R0, 0x40 ;  /* 0x0000004000007802 */ /* 0x004fe40000000f00 */
[----:B------:R-:W-:Y:S02]  /*2e70*/  MOV R4, 0x400 ;  /* 0x0000040000047802 */ /* 0x000fe40000000f00 */
[C---:B-----5:R-:W-:Y:S02]  /*2e80*/  LEA R0, R5.reuse, R0, 0x18 ;  /* 0x0000000005007211 */ /* 0x060fe400078ec0ff */
[----:B------:R-:W-:-:S04]  /*2e90*/  LEA R4, R5, R4, 0x18 ;  /* 0x0000000405047211 */ /* 0x000fc800078ec0ff */
[----:B------:R-:W1:Y:S02]  /*2ea0*/  LDS.U8 R0, [R0] ;  /* 0x0000000000007984 */ /* 0x000e640000000000 */
[----:B-1----:R-:W-:-:S13]  /*2eb0*/  ISETP.NE.AND P0, PT, R0, RZ, PT ;  /* 0x000000ff0000720c */ /* 0x002fda0003f05270 */
[----:B------:R-:W-:Y:S05]  /*2ec0*/  @P0 BRA `(.L_x_55) ;  /* 0x0000000400500947 */ /* 0x000fea0003800000 */
[C---:B------:R-:W-:Y:S02]  /*2ed0*/  LOP3.LUT R0, R5.reuse, 0x1, RZ, 0xc0, !PT ;  /* 0x0000000105007812 */ /* 0x040fe400078ec0ff */
[----:B------:R-:W-:Y:S02]  /*2ee0*/  LOP3.LUT R10, R5, 0x1, RZ, 0x3c, !PT ;  /* 0x00000001050a7812 */ /* 0x000fe400078e3cff */
[----:B------:R-:W-:-:S13]  /*2ef0*/  ISETP.NE.U32.AND P1, PT, R0, 0x1, PT ;  /* 0x000000010000780c */ /* 0x000fda0003f25070 */
[----:B------:R-:W-:Y:S05]  /*2f00*/  @!P1 BRA `(.L_x_56) ;  /* 0x0000000000c49947 */ /* 0x000fea0003800000 */
[----:B------:R-:W-:Y:S01]  /*2f10*/  ELECT P0, URZ, PT ;  /* 0x0000000000ff782f */ /* 0x000fe20003800000 */
[----:B------:R-:W-:-:S12]  /*2f20*/  BSSY B0, `(.L_x_56) ;  /* 0x000002f000007945 */ /* 0x000fd80003800000 */
[----:B------:R-:W-:Y:S05]  /*2f30*/  @!P0 BRA `(.L_x_57) ;  /* 0x0000000000b48947 */ /* 0x000fea0003800000 */
[----:B------:R-:W-:-:S05]  /*2f40*/  UMOV UR4, 0x10 ;  /* 0x0000001000047882 */ /* 0x000fca0000000000 */
[----:B------:R-:W-:Y:S04]  /*2f50*/  DEPBAR.LE SB1, 0x36 ;  /* 0x00009d800000791a */ /* 0x000fe80000000000 */
[----:B------:R-:W1:Y:S02]  /*2f60*/  UTCATOMSWS.2CTA.FIND_AND_SET.ALIGN UP0, UR4, UR4 ;  /* 0x00000004000475e3 */ /* 0x000e640008200800 */
[----:B-1----:R-:W-:Y:S01]  /*2f70*/  PLOP3.LUT P0, PT, PT, PT, UP0, 0x80, 0x8 ;  /* 0x000000000008781c */ /* 0x002fe20003f0f008 */
[----:B------:R-:W-:-:S03]  /*2f80*/  IMAD.U32 R13, RZ, RZ, UR4 ;  /* 0x00000004ff0d7e24 */ /* 0x000fc6000f8e00ff */
[----:B------:R-:W-:-:S04]  /*2f90*/  SEL R0, RZ, 0xffffffff, !P0 ;  /* 0xffffffffff007807 */ /* 0x000fc80004000000 */
[----:B------:R-:W-:-:S13]  /*2fa0*/  ISETP.NE.AND P0, PT, R0, RZ, PT ;  /* 0x000000ff0000720c */ /* 0x000fda0003f05270 */
[----:B------:R-:W-:Y:S05]  /*2fb0*/  @P0 BRA `(.L_x_58) ;  /* 0x0000000000240947 */ /* 0x000fea0003800000 */
.L_x_59:
[----:B------:R-:W-:Y:S05]  /*2fc0*/  NANOSLEEP 0x64 ;  /* 0x000000640000795d */ /* 0x000fea0003800000 */
[----:B------:R-:W-:-:S05]  /*2fd0*/  UMOV UR4, 0x10 ;  /* 0x0000001000047882 */ /* 0x000fca0000000000 */
[----:B------:R-:W-:Y:S04]  /*2fe0*/  DEPBAR.LE SB1, 0x36 ;  /* 0x00009d800000791a */ /* 0x000fe80000000000 */
[----:B------:R-:W1:Y:S02]  /*2ff0*/  UTCATOMSWS.2CTA.FIND_AND_SET.ALIGN UP0, UR4, UR4 ;  /* 0x00000004000475e3 */ /* 0x000e640008200800 */
[----:B-1----:R-:W-:Y:S01]  /*3000*/  PLOP3.LUT P0, PT, PT, PT, UP0, 0x80, 0x8 ;  /* 0x000000000008781c */ /* 0x002fe20003f0f008 */
[----:B------:R-:W-:-:S03]  /*3010*/  IMAD.U32 R13, RZ, RZ, UR4 ;  /* 0x00000004ff0d7e24 */ /* 0x000fc6000f8e00ff */
[----:B------:R-:W-:-:S04]  /*3020*/  SEL R0, RZ, 0xffffffff, !P0 ;  /* 0xffffffffff007807 */ /* 0x000fc80004000000 */
[----:B------:R-:W-:-:S13]  /*3030*/  ISETP.NE.AND P0, PT, R0, RZ, PT ;  /* 0x000000ff0000720c */ /* 0x000fda0003f05270 */
[----:B------:R-:W-:Y:S05]  /*3040*/  @!P0 BRA `(.L_x_59) ;  /* 0xfffffffc00dc8947 */ /* 0x000fea000383ffff */
.L_x_58:
[----:B------:R-:W-:Y:S01]  /*3050*/  MOV R0, 0x60 ;  /* 0x0000006000007802 */ /* 0x000fe20000000f00 */
[----:B------:R-:W-:Y:S02]  /*3060*/  VIADD R7, R4, 0xb8 ;  /* 0x000000b804077836 */ /* 0x000fe40000000000 */
[----:B------:R-:W-:Y:S01]  /*3070*/  IMAD.MOV.U32 R8, RZ, RZ, 0x4 ;  /* 0x00000004ff087424 */ /* 0x000fe200078e00ff */
[----:B------:R-:W-:Y:S02]  /*3080*/  LEA R11, R5, R0, 0x18 ;  /* 0x00000000050b7211 */ /* 0x000fe400078ec0ff */
[----:B------:R-:W-:-:S03]  /*3090*/  MOV R0, 0x58 ;  /* 0x0000005800007802 */ /* 0x000fc60000000f00 */
[----:B------:R-:W1:Y:S01]  /*30a0*/  LDS R14, [R11] ;  /* 0x000000000b0e7984 */ /* 0x000e620000000800 */
[----:B------:R-:W-:Y:S01]  /*30b0*/  LEA R3, R5, R0, 0x18 ;  /* 0x0000000005037211 */ /* 0x000fe200078ec0ff */
[----:B-1----:R-:W-:-:S04]  /*30c0*/  IMAD.U32 R14, R14, -0x80000000, RZ ;  /* 0x800000000e0e7824 */ /* 0x002fc800078e00ff */
[----:B------:R-:W1:Y:S02]  /*30d0*/  SYNCS.PHASECHK.TRANS64.TRYWAIT P0, [R3+URZ], R14 ;  /* 0x0000000e030075a7 */ /* 0x000e6400080011ff */
[----:B-1----:R-:W-:Y:S05]  /*30e0*/  @P0 BRA `(.L_x_60) ;  /* 0x0000000000080947 */ /* 0x002fea0003800000 */
[----:B------:R-:W1:Y:S02]  /*30f0*/  SYNCS.PHASECHK.TRANS64.TRYWAIT P0, [R3+URZ], R14 ;  /* 0x0000000e030075a7 */ /* 0x000e6400080011ff */
[----:B-1----:R-:W-:Y:S05]  /*3100*/  @!P0 BRA `(.L_x_61) ;  /* 0x00000028008c8947 */ /* 0x002fea0003800000 */
.L_x_60:
[C---:B-1----:R-:W-:Y:S01]  /*3110*/  PRMT R3, R10.reuse, 0x654, R3 ;  /* 0x000006540a037816 */ /* 0x042fe20000000003 */
[C---:B------:R-:W-:Y:S01]  /*3120*/  IMAD.SHL.U32 R9, R13.reuse, 0x20, RZ ;  /* 0x000000200d097824 */ /* 0x040fe200078e00ff */
[----:B------:R-:W-:Y:S01]  /*3130*/  PRMT R2, R10, 0x654, R7 ;  /* 0x000006540a027816 */ /* 0x000fe20000000007 */
[----:B------:R-:W-:Y:S01]  /*3140*/  IMAD.MOV.U32 R6, RZ, RZ, 0xffff ;  /* 0x0000ffffff067424 */ /* 0x000fe200078e00ff */
[----:B------:R1:W-:Y:S01]  /*3150*/  SYNCS.ARRIVE.TRANS64.RED RZ, [R3+URZ], R8 ;  /* 0x0000000803ff79a7 */ /* 0x0003e200080004ff */
[----:B------:R-:W-:Y:S01]  /*3160*/  IMAD.MOV.U32 R0, RZ, RZ, 0x1 ;  /* 0x00000001ff007424 */ /* 0x000fe200078e00ff */
[----:B------:R2:W-:Y:S01]  /*3170*/  STS [R4+0xb8], R9 ;  /* 0x0000b80904007388 */ /* 0x0005e20000000800 */
[----:B------:R-:W-:Y:S01]  /*3180*/  VIADD R7, R13, 0x10 ;  /* 0x000000100d077836 */ /* 0x000fe20000000000 */
[----:B------:R-:W-:Y:S02]  /*3190*/  SHF.L.U32 R6, R6, R13, RZ ;  /* 0x0000000d06067219 */ /* 0x000fe400000006ff */
[----:B------:R2:W-:Y:S02]  /*31a0*/  STAS [R2.64], R13 ;  /* 0x0000000d02007dbd */ /* 0x0005e4000c0008ff */
[----:B------:R-:W-:-:S04]  /*31b0*/  SHF.L.U32 R7, R0, R7, RZ ;  /* 0x0000000700077219 */ /* 0x000fc800000006ff */
[----:B------:R-:W-:Y:S02]  /*31c0*/  LOP3.LUT R6, R7, R6, RZ, 0xfc, !PT ;  /* 0x0000000607067212 */ /* 0x000fe400078efcff */
[----:B-1----:R-:W-:-:S04]  /*31d0*/  MOV R8, 0x50 ;  /* 0x0000005000087802 */ /* 0x002fc80000000f00 */
[----:B------:R-:W-:-:S05]  /*31e0*/  LEA R7, R5, R8, 0x18 ;  /* 0x0000000805077211 */ /* 0x000fca00078ec0ff */
[----:B------:R2:W-:Y:S04]  /*31f0*/  ATOMS.OR RZ, [R7], R6 ;  /* 0x0000000607ff738c */ /* 0x0005e80003000000 */
[----:B------:R2:W-:Y:S02]  /*3200*/  ATOMS.XOR RZ, [R11], R0 ;  /* 0x000000000bff738c */ /* 0x0005e40003800000 */
.L_x_57:
[----:B------:R-:W-:Y:S05]  /*3210*/  BSYNC B0 ;  /* 0x0000000000007941 */ /* 0x000fea0003800000 */
.L_x_56:
[----:B------:R-:W-:Y:S05]  /*3220*/  @P1 BRA `(.L_x_62) ;  /* 0x0000000000881947 */ /* 0x000fea0003800000 */
[----:B------:R-:W-:Y:S05]  /*3230*/  WARPSYNC.ALL ;  /* 0x0000000000007948 */ /* 0x000fea0003800000 */
[----:B------:R-:W-:Y:S01]  /*3240*/  NOP ;  /* 0x0000000000007918 */ /* 0x000fe20000000000 */
[----:B------:R-:W-:-:S13]  /*3250*/  ELECT P0, URZ, PT ;  /* 0x0000000000ff782f */ /* 0x000fda0003800000 */
[----:B------:R-:W-:Y:S05]  /*3260*/  @!P0 BRA `(.L_x_62) ;  /* 0x0000000000788947 */ /* 0x000fea0003800000 */
[----:B--2---:R-:W-:Y:S02]  /*3270*/  MOV R0, 0x60 ;  /* 0x0000006000007802 */ /* 0x004fe40000000f00 */
[----:B------:R-:W-:Y:S02]  /*3280*/  MOV R2, 0x58 ;  /* 0x0000005800027802 */ /* 0x000fe40000000f00 */
[C---:B------:R-:W-:Y:S02]  /*3290*/  LEA R7, R5.reuse, R0, 0x18 ;  /* 0x0000000005077211 */ /* 0x040fe400078ec0ff */
[----:B------:R-:W-:-:S03]  /*32a0*/  LEA R3, R5, R2, 0x18 ;  /* 0x0000000205037211 */ /* 0x000fc600078ec0ff */
[----:B------:R-:W1:Y:S02]  /*32b0*/  LDS R0, [R7] ;  /* 0x0000000007007984 */ /* 0x000e640000000800 */
[----:B-1----:R-:W-:-:S04]  /*32c0*/  IMAD.U32 R8, R0, -0x80000000, RZ ;  /* 0x8000000000087824 */ /* 0x002fc800078e00ff */
[----:B------:R-:W1:Y:S02]  /*32d0*/  SYNCS.PHASECHK.TRANS64.TRYWAIT P0, [R3+URZ], R8 ;  /* 0x00000008030075a7 */ /* 0x000e6400080011ff */
[----:B-1----:R-:W-:Y:S05]  /*32e0*/  @P0 BRA `(.L_x_63) ;  /* 0x0000000000080947 */ /* 0x002fea0003800000 */
[----:B------:R-:W1:Y:S02]  /*32f0*/  SYNCS.PHASECHK.TRANS64.TRYWAIT P0, [R3+URZ], R8 ;  /* 0x00000008030075a7 */ /* 0x000e6400080011ff */
[----:B-1----:R-:W-:Y:S05]  /*3300*/  @!P0 BRA `(.L_x_64) ;  /* 0x0000002800248947 */ /* 0x002fea0003800000 */
.L_x_63:
[----:B------:R-:W2:Y:S01]  /*3310*/  LDS R13, [R4+0xb8] ;  /* 0x0000b800040d7984 */ /* 0x000ea20000000800 */
[----:B------:R-:W-:Y:S01]  /*3320*/  IMAD.MOV.U32 R2, RZ, RZ, 0xffff ;  /* 0x0000ffffff027424 */ /* 0x000fe200078e00ff */
[----:B-1----:R-:W-:Y:S01]  /*3330*/  PRMT R3, R10, 0x654, R3 ;  /* 0x000006540a037816 */ /* 0x002fe20000000003 */
[----:B------:R-:W-:Y:S02]  /*3340*/  IMAD.MOV.U32 R0, RZ, RZ, 0x1 ;  /* 0x00000001ff007424 */ /* 0x000fe400078e00ff */
[C---:B--2---:R-:W-:Y:S01]  /*3350*/  IMAD.SHL.U32 R11, R13.reuse, 0x20, RZ ;  /* 0x000000200d0b7824 */ /* 0x044fe200078e00ff */
[----:B------:R-:W-:Y:S01]  /*3360*/  SHF.L.U32 R2, R2, R13, RZ ;  /* 0x0000000d02027219 */ /* 0x000fe200000006ff */
[----:B------:R-:W-:-:S03]  /*3370*/  VIADD R9, R13, 0x10 ;  /* 0x000000100d097836 */ /* 0x000fc60000000000 */
[----:B------:R1:W-:Y:S01]  /*3380*/  STS [R4+0xb8], R11 ;  /* 0x0000b80b04007388 */ /* 0x0003e20000000800 */
[----:B------:R-:W-:Y:S02]  /*3390*/  MOV R6, 0x50 ;  /* 0x0000005000067802 */ /* 0x000fe40000000f00 */
[----:B------:R-:W-:Y:S02]  /*33a0*/  SHF.L.U32 R9, R0, R9, RZ ;  /* 0x0000000900097219 */ /* 0x000fe400000006ff */
[----:B------:R-:W-:Y:S02]  /*33b0*/  LEA R5, R5, R6, 0x18 ;  /* 0x0000000605057211 */ /* 0x000fe400078ec0ff */
[----:B------:R-:W-:-:S05]  /*33c0*/  LOP3.LUT R2, R9, R2, RZ, 0xfc, !PT ;  /* 0x0000000209027212 */ /* 0x000fca00078efcff */
[----:B------:R1:W-:Y:S01]  /*33d0*/  ATOMS.OR RZ, [R5], R2 ;  /* 0x0000000205ff738c */ /* 0x0003e20003000000 */
[----:B------:R1:W-:Y:S03]  /*33e0*/  SYNCS.ARRIVE.TRANS64.RED.A1T0 RZ, [R3+URZ], RZ ;  /* 0x000000ff03ff79a7 */ /* 0x0003e600081004ff */
[----:B------:R1:W-:Y:S01]  /*33f0*/  ATOMS.XOR RZ, [R7], R0 ;  /* 0x0000000007ff738c */ /* 0x0003e20003800000 */
[----:B------:R-:W-:Y:S05]  /*3400*/  BRA `(.L_x_62) ;  /* 0x0000000000107947 */ /* 0x000fea0003800000 */
.L_x_55:
[----:B------:R-:W-:Y:S02]  /*3410*/  MOV R3, 0xffffffff ;  /* 0xffffffff00037802 */ /* 0x000fe40000000f00 */
[----:B------:R-:W-:-:S03]  /*3420*/  MOV R2, 0x3450 ;  /* 0x0000345000027802 */ /* 0x000fc60000000f00 */
[----:B------:R1:W-:Y:S04]  /*3430*/  STS [R4+0xb8], R3 ;  /* 0x0000b80304007388 */ /* 0x0003e80000000800 */
[----:B-1----:R-:W-:Y:S05]  /*3440*/  CALL.REL.NOINC `($__internal_1_$__cuda_sm10x_tcgen05_guardrail_trap_phase_invalid_during_alloc) ;  /* 0x0000002800507944 */ /* 0x002fea0003c00000 */
.L_x_62:
[----:B------:R-:W-:Y:S05]  /*3450*/  WARPSYNC.ALL ;  /* 0x0000000000007948 */ /* 0x000fea0003800000 */
[----:B------:R-:W-:Y:S01]  /*3460*/  NOP ;  /* 0x0000000000007918 */ /* 0x000fe20000000000 */
.L_x_54:
[----:B------:R-:W5:Y:S08]  /*3470*/  S2UR UR4, SR_CgaCtaId ;  /* 0x00000000000479c3 */ /* 0x000f700000008800 */
[----:B-1-34-:R-:W-:Y:S01]  /*3480*/  BAR.SYNC.DEFER_BLOCKING 0x3, 0xa0 ;  /* 0x00c2800000007b1d */ /* 0x01afe20000010000 */
[----:B------:R-:W-:Y:S01]  /*3490*/  MOV R87, 0x400 ;  /* 0x0000040000577802 */ /* 0x000fe20000000f00 */
[----:B-----5:R-:W-:-:S05]  /*34a0*/  IMAD.U32 R86, RZ, RZ, UR4 ;  /* 0x00000004ff567e24 */ /* 0x020fca000f8e00ff */
[----:B------:R-:W-:-:S05]  /*34b0*/  LEA R87, R86, R87, 0x18 ;  /* 0x0000005756577211 */ /* 0x000fca00078ec0ff */
[----:B------:R1:W3:Y:S01]  /*34c0*/  LDS R123, [R87+0xb8] ;  /* 0x0000b800577b7984 */ /* 0x0002e20000000800 */
[----:B------:R-:W4:Y:S02]  /*34d0*/  SYNCS.PHASECHK.TRANS64.TRYWAIT P0, [R87+URZ+0x90], RZ ;  /* 0x000090ff570075a7 */ /* 0x000f2400080011ff */
[----:B-1-34-:R-:W-:Y:S05]  /*34e0*/  @!P0 BRA `(.L_x_65) ;  /* 0x0000002400c48947 */ /* 0x01afea0003800000 */
.L_x_107:
[----:B------:R-:W3:Y:S01]  /*34f0*/  LDS.128 R88, [R87+0x32c10] ;  /* 0x032c100057587984 */ /* 0x000ee20000000c00 */
[----:B--2---:R-:W-:Y:S01]  /*3500*/  HFMA2 R0, -RZ, RZ, 0, 5.9604644775390625e-08 ;  /* 0x00000001ff007431 */ /* 0x004fe200000001ff */
[----:B------:R2:W-:Y:S06]  /*3510*/  MEMBAR.ALL.CTA ;  /* 0x0000000000007992 */ /* 0x0005ec0000008000 */
[----:B--2---:R-:W2:Y:S02]  /*3520*/  FENCE.VIEW.ASYNC.S ;  /* 0x00000000000073c6 */ /* 0x004ea40000000000 */
[----:B--2---:R2:W-:Y:S01]  /*3530*/  SYNCS.ARRIVE.TRANS64.ART0 RZ, [R87+URZ+0xa0], R0 ;  /* 0x0000a00057ff79a7 */ /* 0x0045e200085000ff */
[----:B---3--:R-:W-:-:S13]  /*3540*/  ISETP.NE.AND P0, PT, R91, 0x1, PT ;  /* 0x000000015b00780c */ /* 0x008fda0003f05270 */
[----:B--2---:R-:W-:Y:S05]  /*3550*/  @P0 BRA `(.L_x_66) ;  /* 0x0000001c000c0947 */ /* 0x004fea0003800000 */
[C---:B------:R-:W-:Y:S01]  /*3560*/  IMAD.SHL.U32 R5, R106.reuse, 0x20, RZ ;  /* 0x000000206a057824 */ /* 0x040fe200078e00ff */
[----:B------:R-:W-:Y:S01]  /*3570*/  SHF.R.U32.HI R2, RZ, 0x5, R106 ;  /* 0x00000005ff027819 */ /* 0x000fe2000001166a */
[----:B------:R-:W-:Y:S01]  /*3580*/  IMAD.SHL.U32 R3, R106, 0x80, RZ ;  /* 0x000000806a037824 */ /* 0x000fe200078e00ff */
[C---:B------:R-:W-:Y:S01]  /*3590*/  ISETP.NE.AND P0, PT, R86.reuse, UR22, PT ;  /* 0x0000001656007c0c */ /* 0x040fe2000bf05270 */
[----:B------:R-:W2:Y:S01]  /*35a0*/  S2R R105, SR_LANEID ;  /* 0x0000000000697919 */ /* 0x000ea20000000000 */
[----:B------:R-:W-:Y:S01]  /*35b0*/  LOP3.LUT R5, R5, 0x3e0, RZ, 0xc0, !PT ;  /* 0x000003e005057812 */ /* 0x000fe200078ec0ff */
[----:B------:R-:W3:Y:S01]  /*35c0*/  S2UR UR7, SR_CgaCtaId ;  /* 0x00000000000779c3 */ /* 0x000ee20000008800 */
[----:B------:R-:W-:Y:S01]  /*35d0*/  LOP3.LUT R3, R3, 0xf80, RZ, 0xc0, !PT ;  /* 0x00000f8003037812 */ /* 0x000fe200078ec0ff */
[----:B------:R-:W-:Y:S01]  /*35e0*/  USHF.R.U32.HI UR5, URZ, 0x1, UR14 ;  /* 0x00000001ff057899 */ /* 0x000fe2000801160e */
[----:B------:R-:W-:Y:S01]  /*35f0*/  ISETP.LT.AND P0, PT, R86, RZ, P0 ;  /* 0x000000ff5600720c */ /* 0x000fe20000701270 */
[C---:B------:R-:W-:Y:S01]  /*3600*/  IMAD R6, R2.reuse, 0x400, R5 ;  /* 0x0000040002067824 */ /* 0x040fe200078e0205 */
[----:B------:R-:W-:Y:S01]  /*3610*/  CS2R R108, SRZ ;  /* 0x00000000006c7805 */ /* 0x000fe2000001ff00 */
[----:B------:R-:W-:Y:S01]  /*3620*/  IMAD R4, R2, 0x1000, R3 ;  /* 0x0000100002047824 */ /* 0x000fe200078e0203 */
[----:B------:R-:W-:Y:S01]  /*3630*/  UIADD3 UR4, UPT, UPT, UR5, -0x1, URZ ;  /* 0xffffffff05047890 */ /* 0x000fe2000fffe0ff */
[C---:B------:R-:W-:Y:S01]  /*3640*/  IMAD.IADD R5, R87.reuse, 0x1, R6 ;  /* 0x0000000157057824 */ /* 0x040fe200078e0206 */
[----:B------:R-:W4:Y:S01]  /*3650*/  LDCU.64 UR8, c[0x0][0x348] ;  /* 0x00006900ff0877ac */ /* 0x000f220008000a00 */
[----:B------:R-:W-:-:S02]  /*3660*/  IMAD.IADD R3, R87, 0x1, R4 ;  /* 0x0000000157037824 */ /* 0x000fc400078e0204 */
[C---:B------:R-:W-:Y:S02]  /*3670*/  VIADD R6, R5.reuse, 0x4410 ;  /* 0x0000441005067836 */ /* 0x040fe40000000000 */
[----:B------:R-:W-:Y:S02]  /*3680*/  VIADD R5, R5, 0x4400 ;  /* 0x0000440005057836 */ /* 0x000fe40000000000 */
[C---:B------:R-:W-:Y:S01]  /*3690*/  VIADD R4, R3.reuse, 0x430 ;  /* 0x0000043003047836 */ /* 0x040fe20000000000 */
[----:B------:R-:W-:Y:S01]  /*36a0*/  SHF.R.U32.HI R121, RZ, 0x3, R6 ;  /* 0x00000003ff797819 */ /* 0x000fe20000011606 */
[----:B------:R-:W-:Y:S01]  /*36b0*/  VIADD R7, R3, 0x420 ;  /* 0x0000042003077836 */ /* 0x000fe20000000000 */
[----:B------:R-:W-:Y:S01]  /*36c0*/  SHF.R.U32.HI R120, RZ, 0x3, R5 ;  /* 0x00000003ff787819 */ /* 0x000fe20000011605 */
[----:B------:R-:W-:Y:S01]  /*36d0*/  IMAD.U32 R104, RZ, RZ, UR4 ;  /* 0x00000004ff687e24 */ /* 0x000fe2000f8e00ff */
[----:B------:R-:W-:Y:S01]  /*36e0*/  SHF.R.U32.HI R119, RZ, 0x3, R4 ;  /* 0x00000003ff777819 */ /* 0x000fe20000011604 */
[----:B------:R-:W-:Y:S01]  /*36f0*/  @!P0 IMAD R104, RZ, RZ, UR5 ;  /* 0x00000005ff688e24 */ /* 0x000fe2000f8e02ff */
[----:B------:R-:W-:Y:S01]  /*3700*/  LOP3.LUT R120, R5, 0x10, R120, 0x78, !PT ;  /* 0x0000001005787812 */ /* 0x000fe200078e7878 */
[C---:B------:R-:W-:Y:S01]  /*3710*/  VIADD R5, R3.reuse, 0x400 ;  /* 0x0000040003057836 */ /* 0x040fe20000000000 */
[----:B------:R-:W-:Y:S01]  /*3720*/  LOP3.LUT R119, R4, 0x70, R119, 0x78, !PT ;  /* 0x0000007004777812 */ /* 0x000fe200078e7877 */
[C---:B------:R-:W-:Y:S01]  /*3730*/  VIADD R4, R3.reuse, 0x470 ;  /* 0x0000047003047836 */ /* 0x040fe20000000000 */
[----:B------:R-:W-:Y:S01]  /*3740*/  LOP3.LUT R121, R6, 0x10, R121, 0x78, !PT ;  /* 0x0000001006797812 */ /* 0x000fe200078e7879 */
[----:B------:R-:W-:Y:S01]  /*3750*/  VIADD R6, R3, 0x410 ;  /* 0x0000041003067836 */ /* 0x000fe20000000000 */
[----:B------:R-:W-:Y:S01]  /*3760*/  SHF.R.U32.HI R116, RZ, 0x3, R5 ;  /* 0x00000003ff747819 */ /* 0x000fe20000011605 */
[----:B------:R-:W-:Y:S01]  /*3770*/  IMAD R122, R124, 0x4, R87 ;  /* 0x000000047c7a7824 */ /* 0x000fe200078e0257 */
[----:B------:R-:W-:Y:S01]  /*3780*/  SHF.R.U32.HI R115, RZ, 0x3, R4 ;  /* 0x00000003ff737819 */ /* 0x000fe20000011604 */
[----:B------:R-:W-:Y:S01]  /*3790*/  IMAD.MOV.U32 R110, RZ, RZ, 0x1 ;  /* 0x00000001ff6e7424 */ /* 0x000fe200078e00ff */
[----:B------:R-:W-:Y:S01]  /*37a0*/  LOP3.LUT R116, R5, 0x70, R116, 0x78, !PT ;  /* 0x0000007005747812 */ /* 0x000fe200078e7874 */
[C---:B------:R-:W-:Y:S01]  /*37b0*/  VIADD R5, R3.reuse, 0x460 ;  /* 0x0000046003057836 */ /* 0x040fe20000000000 */
[----:B------:R-:W-:Y:S01]  /*37c0*/  LOP3.LUT R115, R4, 0x70, R115, 0x78, !PT ;  /* 0x0000007004737812 */ /* 0x000fe200078e7873 */
[C---:B------:R-:W-:Y:S01]  /*37d0*/  VIADD R4, R3.reuse, 0x450 ;  /* 0x0000045003047836 */ /* 0x040fe20000000000 */
[----:B------:R-:W-:Y:S01]  /*37e0*/  SHF.R.U32.HI R118, RZ, 0x3, R7 ;  /* 0x00000003ff767819 */ /* 0x000fe20000011607 */
[----:B------:R-:W-:Y:S01]  /*37f0*/  VIADD R3, R3, 0x440 ;  /* 0x0000044003037836 */ /* 0x000fe20000000000 */
[----:B------:R-:W-:Y:S01]  /*3800*/  SHF.R.U32.HI R117, RZ, 0x3, R6 ;  /* 0x00000003ff757819 */ /* 0x000fe20000011606 */
[----:B------:R-:W-:Y:S01]  /*3810*/  IMAD.MOV.U32 R107, RZ, RZ, RZ ;  /* 0x000000ffff6b7224 */ /* 0x000fe200078e00ff */
[----:B------:R-:W-:Y:S01]  /*3820*/  SHF.R.U32.HI R114, RZ, 0x3, R5 ;  /* 0x00000003ff727819 */ /* 0x000fe20000011605 */
[----:B------:R-:W-:Y:S01]  /*3830*/  IMAD R111, R2, 0x200000, R123 ;  /* 0x00200000026f7824 */ /* 0x000fe200078e027b */
[----:B------:R-:W-:Y:S01]  /*3840*/  SHF.R.U32.HI R113, RZ, 0x3, R4 ;  /* 0x00000003ff717819 */ /* 0x000fe20000011604 */
[----:B------:R-:W-:Y:S01]  /*3850*/  IMAD.IADD R104, R104, 0x1, R104 ;  /* 0x0000000168687824 */ /* 0x000fe200078e0268 */
[----:B------:R-:W-:-:S02]  /*3860*/  SHF.R.U32.HI R112, RZ, 0x3, R3 ;  /* 0x00000003ff707819 */ /* 0x000fc40000011603 */
[----:B------:R-:W-:Y:S02]  /*3870*/  LOP3.LUT R118, R7, 0x70, R118, 0x78, !PT ;  /* 0x0000007007767812 */ /* 0x000fe400078e7876 */
[----:B------:R-:W-:Y:S02]  /*3880*/  LOP3.LUT R117, R6, 0x70, R117, 0x78, !PT ;  /* 0x0000007006757812 */ /* 0x000fe400078e7875 */
[----:B------:R-:W-:Y:S02]  /*3890*/  LOP3.LUT R114, R5, 0x70, R114, 0x78, !PT ;  /* 0x0000007005727812 */ /* 0x000fe400078e7872 */
[----:B------:R-:W-:Y:S02]  /*38a0*/  LOP3.LUT R113, R4, 0x70, R113, 0x78, !PT ;  /* 0x0000007004717812 */ /* 0x000fe400078e7871 */
[----:B--234-:R-:W-:-:S07]  /*38b0*/  LOP3.LUT R112, R3, 0x70, R112, 0x78, !PT ;  /* 0x0000007003707812 */ /* 0x01cfce00078e7870 */
.L_x_78:
[----:B------:R-:W2:Y:S01]  /*38c0*/  LDC.64 R6, c[0x0][0x750] ;  /* 0x0001d400ff067b82 */ /* 0x000ea20000000a00 */
[----:B-1----:R-:W-:-:S05]  /*38d0*/  IMAD.SHL.U32 R3, R88, 0x100, RZ ;  /* 0x0000010058037824 */ /* 0x002fca00078e00ff */
[----:B------:R-:W-:Y:S02]  /*38e0*/  LEA.HI.SX32 R2, R3, R106, 0x1f ;  /* 0x0000006a03027211 */ /* 0x000fe400078ffaff */
[----:B------:R-:W3:Y:S01]  /*38f0*/  LDC.64 R4, c[0x0][0x758] ;  /* 0x0001d600ff047b82 */ /* 0x000ee20000000a00 */
[----:B------:R-:W-:Y:S02]  /*3900*/  IMAD R127, R108, 0x8, R87 ;  /* 0x000000086c7f7824 */ /* 0x000fe400078e0257 */
[----:B--2---:R-:W-:-:S05]  /*3910*/  IMAD.WIDE R6, R90, 0x4, R6 ;  /* 0x000000045a067825 */ /* 0x004fca00078e0206 */
[----:B------:R2:W5:Y:S01]  /*3920*/  LDG.E R126, desc[UR30][R6.64] ;  /* 0x0000001e067e7981 */ /* 0x000562000c1e1900 */
[----:B---3--:R-:W-:-:S04]  /*3930*/  IMAD.WIDE R8, R2, 0x4, R4 ;  /* 0x0000000402087825 */ /* 0x008fc800078e0204 */
[----:B------:R-:W-:Y:S01]  /*3940*/  IMAD.U32 R2, R107, -0x80000000, RZ ;  /* 0x800000006b027824 */ /* 0x000fe200078e00ff */
[----:B------:R2:W5:Y:S03]  /*3950*/  LDG.E R125, desc[UR30][R8.64] ;  /* 0x0000001e087d7981 */ /* 0x000566000c1e1900 */
[----:B------:R-:W3:Y:S01]  /*3960*/  SYNCS.PHASECHK.TRANS64.TRYWAIT P1, [R127+URZ+0x70], R2 ;  /* 0x000070027f0075a7 */ /* 0x000ee200080211ff */
[----:B------:R-:W-:-:S04]  /*3970*/  LEA.HI R4, R88, R88, RZ, 0x1 ;  /* 0x0000005858047211 */ /* 0x000fc800078f08ff */
[----:B------:R-:W-:-:S04]  /*3980*/  LOP3.LUT R3, R4, 0xfffffffe, RZ, 0xc0, !PT ;  /* 0xfffffffe04037812 */ /* 0x000fc800078ec0ff */
[----:B------:R-:W-:-:S04]  /*3990*/  ISETP.NE.AND P2, PT, R88, R3, PT ;  /* 0x000000035800720c */ /* 0x000fc80003f45270 */
[----:B------:R-:W-:Y:S02]  /*39a0*/  ISETP.LT.AND P2, PT, R88, RZ, P2 ;  /* 0x000000ff5800720c */ /* 0x000fe40001741270 */
[----:B------:R-:W-:Y:S02]  /*39b0*/  SHF.R.U32.HI R4, RZ, 0x1, R4 ;  /* 0x00000001ff047819 */ /* 0x000fe40000011604 */
[----:B------:R-:W-:-:S03]  /*39c0*/  PLOP3.LUT P0, PT, PT, PT, PT, 0x80, 0x8 ;  /* 0x000000000008781c */ /* 0x000fc60003f0f070 */
[----:B------:R-:W-:-:S06]  /*39d0*/  VIADD R128, R4, 0xffffffff ;  /* 0xffffffff04807836 */ /* 0x000fcc0000000000 */
[----:B------:R-:W-:Y:S01]  /*39e0*/  @!P2 IMAD.MOV R128, RZ, RZ, R4 ;  /* 0x000000ffff80a224 */ /* 0x000fe200078e0204 */
[----:B--23--:R-:W-:Y:S06]  /*39f0*/  @!P1 BRA `(.L_x_67) ;  /* 0x0000002000949947 */ /* 0x00cfec0003800000 */
.L_x_109:
[----:B------:R-:W-:Y:S01]  /*3a00*/  HFMA2 R130, -RZ, RZ, 0, 0 ;  /* 0x00000000ff827431 */ /* 0x000fe200000001ff */
[----:B------:R-:W-:Y:S01]  /*3a10*/  ISETP.NE.AND P2, PT, R124, RZ, PT ;  /* 0x000000ff7c00720c */ /* 0x000fe20003f45270 */
[--C-:B------:R-:W-:Y:S01]  /*3a20*/  IMAD.MOV.U32 R103, RZ, RZ, R90.reuse ;  /* 0x000000ffff677224 */ /* 0x100fe200078e005a */
[----:B------:R-:W-:Y:S01]  /*3a30*/  SHF.R.S32.HI R102, RZ, 0x1f, R90 ;  /* 0x0000001fff667819 */ /* 0x000fe2000001145a */
[----:B------:R-:W-:Y:S01]  /*3a40*/  IMAD R88, R108, 0x80, R111 ;  /* 0x000000806c587824 */ /* 0x000fe200078e026f */
[----:B------:R-:W-:Y:S01]  /*3a50*/  LEA R128, R128, UR21, 0x8 ;  /* 0x0000001580807c11 */ /* 0x000fe2000f8e40ff */
[----:B------:R-:W-:-:S08]  /*3a60*/  IMAD.MOV.U32 R129, RZ, RZ, RZ ;  /* 0x000000ffff817224 */ /* 0x000fd000078e00ff */
.L_x_73:
[----:B------:R-:W-:Y:S01]  /*3a70*/  IMAD.SHL.U32 R90, R130, 0x20, RZ ;  /* 0x00000020825a7824 */ /* 0x000fe200078e00ff */
[----:B------:R-:W-:Y:S05]  /*3a80*/  WARPSYNC.ALL ;  /* 0x0000000000007948 */ /* 0x000fea0003800000 */
[----:B------:R-:W-:Y:S01]  /*3a90*/  NOP ;  /* 0x0000000000007918 */ /* 0x000fe20000000000 */
[----:B------:R-:W-:Y:S01]  /*3aa0*/  IMAD.IADD R2, R88, 0x1, R90 ;  /* 0x0000000158027824 */ /* 0x000fe200078e025a */
[----:B------:R-:W-:Y:S01]  /*3ab0*/  BSSY.RECONVERGENT B0, `(.L_x_68) ;  /* 0x0000063000007945 */ /* 0x000fe20003800200 */
[----:B------:R-:W-:-:S03]  /*3ac0*/  PLOP3.LUT P3, PT, P0, PT, PT, 0x80, 0x8 ;  /* 0x000000000008781c */ /* 0x000fc6000076f070 */
[----:B------:R-:W-:-:S13]  /*3ad0*/  R2UR UR4, R2 ;  /* 0x00000000020472ca */ /* 0x000fda00000e0000 */
[----:B------:R-:W3:Y:S01]  /*3ae0*/  LDTM.x32 R36, tmem[UR4+0x20] ;  /* 0x00002004002479ee */ /* 0x000ee200082c0000 */
[----:B------:R-:W-:-:S13]  /*3af0*/  R2UR UR4, R2 ;  /* 0x00000000020472ca */ /* 0x000fda00000e0000 */
[----:B-1----:R-:W4:Y:S01]  /*3b00*/  LDTM.x32 R4, tmem[UR4] ;  /* 0x00000004000479ee */ /* 0x002f2200082c0000 */
[-C--:B--23-5:R-:W-:Y:S02]  /*3b10*/  FMUL2 R2, R36.F32x2.HI_LO, R126.reuse.F32 ;  /* 0x0000007e2402724a */ /* 0x0acfe40001000000 */
[-C--:B------:R-:W-:Y:S02]  /*3b20*/  FMUL2 R36, R40.F32x2.HI_LO, R126.reuse.F32 ;  /* 0x0000007e2824724a */ /* 0x080fe40001000000 */
[-C--:B------:R-:W-:Y:S02]  /*3b30*/  FMUL2 R40, R44.F32x2.HI_LO, R126.reuse.F32 ;  /* 0x0000007e2c28724a */ /* 0x080fe40001000000 */
[-C--:B------:R-:W-:Y:S02]  /*3b40*/  FMUL2 R38, R38.F32x2.HI_LO, R126.reuse.F32 ;  /* 0x0000007e2626724a */ /* 0x080fe40001000000 */
[-C--:B------:R-:W-:Y:S02]  /*3b50*/  FMUL2 R42, R42.F32x2.HI_LO, R126.reuse.F32 ;  /* 0x0000007e2a2a724a */ /* 0x080fe40001000000 */
[----:B------:R-:W-:-:S02]  /*3b60*/  FMUL2 R44, R48.F32x2.HI_LO, R126.F32 ;  /* 0x0000007e302c724a */ /* 0x000fc40001000000 */
[-C--:B------:R-:W-:Y:S02]  /*3b70*/  FMUL2 R46, R46.F32x2.HI_LO, R126.reuse.F32 ;  /* 0x0000007e2e2e724a */ /* 0x080fe40001000000 */
        /* <DEDUP_REMOVED lines=9> */
[----:B----4-:R-:W-:Y:S01]  /*3c10*/  FMUL2 R70, R8.F32x2.HI_LO, R126.F32 ;  /* 0x0000007e0846724a */ /* 0x010fe20001000000 */
[----:B------:R-:W-:Y:S01]  /*3c20*/  F2FP.BF16.F32.PACK_AB R9, R39, R38 ;  /* 0x000000262709723e */ /* 0x000fe200000010ff */
[----:B------:R-:W-:Y:S01]  /*3c30*/  FMUL2 R72, R10.F32x2.HI_LO, R126.F32 ;  /* 0x0000007e0a48724a */ /* 0x000fe20001000000 */
        /* <DEDUP_REMOVED lines=29> */
[----:B------:R2:W-:Y:S01]  /*3e10*/  STS.128 [R112], R8 ;  /* 0x0000000870007388 */ /* 0x0005e20000000c00 */
[----:B------:R-:W-:-:S02]  /*3e20*/  F2FP.BF16.F32.PACK_AB R7, R73, R72 ;  /* 0x000000484907723e */ /* 0x000fc400000010ff */
[----:B------:R-:W-:Y:S01]  /*3e30*/  F2FP.BF16.F32.PACK_AB R6, R71, R70 ;  /* 0x000000464706723e */ /* 0x000fe200000010ff */
[----:B------:R3:W-:Y:S01]  /*3e40*/  STS.128 [R113], R12 ;  /* 0x0000000c71007388 */ /* 0x0007e20000000c00 */
[----:B------:R-:W-:Y:S02]  /*3e50*/  F2FP.BF16.F32.PACK_AB R5, R69, R68 ;  /* 0x000000444505723e */ /* 0x000fe400000010ff */
[----:B------:R-:W-:Y:S01]  /*3e60*/  F2FP.BF16.F32.PACK_AB R4, R65, R64 ;  /* 0x000000404104723e */ /* 0x000fe200000010ff */
[----:B------:R4:W-:Y:S04]  /*3e70*/  STS.128 [R114], R16 ;  /* 0x0000001072007388 */ /* 0x0009e80000000c00 */
[----:B------:R1:W-:Y:S04]  /*3e80*/  STS.128 [R115], R20 ;  /* 0x0000001473007388 */ /* 0x0003e80000000c00 */
[----:B------:R1:W-:Y:S01]  /*3e90*/  STS.128 [R116], R4 ;  /* 0x0000000474007388 */ /* 0x0003e20000000c00 */
[----:B--2---:R-:W-:-:S02]  /*3ea0*/  F2FP.BF16.F32.PACK_AB R11, R81, R80 ;  /* 0x00000050510b723e */ /* 0x004fc400000010ff */
[----:B------:R-:W-:Y:S02]  /*3eb0*/  F2FP.BF16.F32.PACK_AB R10, R79, R78 ;  /* 0x0000004e4f0a723e */ /* 0x000fe400000010ff */
[----:B------:R-:W-:Y:S02]  /*3ec0*/  F2FP.BF16.F32.PACK_AB R9, R77, R76 ;  /* 0x0000004c4d09723e */ /* 0x000fe400000010ff */
[----:B------:R-:W-:Y:S02]  /*3ed0*/  F2FP.BF16.F32.PACK_AB R8, R75, R74 ;  /* 0x0000004a4b08723e */ /* 0x000fe400000010ff */
[----:B---3--:R-:W-:Y:S02]  /*3ee0*/  F2FP.BF16.F32.PACK_AB R15, R27, R26 ;  /* 0x0000001a1b0f723e */ /* 0x008fe400000010ff */
[----:B------:R-:W-:Y:S01]  /*3ef0*/  F2FP.BF16.F32.PACK_AB R14, R25, R24 ;  /* 0x00000018190e723e */ /* 0x000fe200000010ff */
[----:B------:R1:W-:Y:S01]  /*3f00*/  STS.128 [R117], R8 ;  /* 0x0000000875007388 */ /* 0x0003e20000000c00 */
[----:B------:R-:W-:-:S02]  /*3f10*/  F2FP.BF16.F32.PACK_AB R13, R85, R84 ;  /* 0x00000054550d723e */ /* 0x000fc400000010ff */
[----:B------:R-:W-:Y:S02]  /*3f20*/  F2FP.BF16.F32.PACK_AB R12, R83, R82 ;  /* 0x00000052530c723e */ /* 0x000fe400000010ff */
[----:B----4-:R-:W-:Y:S02]  /*3f30*/  F2FP.BF16.F32.PACK_AB R19, R35, R34 ;  /* 0x000000222313723e */ /* 0x010fe400000010ff */
[----:B------:R-:W-:Y:S01]  /*3f40*/  F2FP.BF16.F32.PACK_AB R18, R33, R32 ;  /* 0x000000202112723e */ /* 0x000fe200000010ff */
[----:B------:R1:W-:Y:S01]  /*3f50*/  STS.128 [R118], R12 ;  /* 0x0000000c76007388 */ /* 0x0003e20000000c00 */
[----:B------:R-:W-:Y:S02]  /*3f60*/  F2FP.BF16.F32.PACK_AB R17, R31, R30 ;  /* 0x0000001e1f11723e */ /* 0x000fe400000010ff */
[----:B------:R-:W-:-:S05]  /*3f70*/  F2FP.BF16.F32.PACK_AB R16, R29, R28 ;  /* 0x0000001c1d10723e */ /* 0x000fca00000010ff */
[----:B------:R1:W-:Y:S01]  /*3f80*/  STS.128 [R119], R16 ;  /* 0x0000001077007388 */ /* 0x0003e20000000c00 */
[----:B------:R2:W-:Y:S06]  /*3f90*/  MEMBAR.ALL.CTA ;  /* 0x0000000000007992 */ /* 0x0005ec0000008000 */
[----:B--2---:R-:W2:Y:S02]  /*3fa0*/  FENCE.VIEW.ASYNC.S ;  /* 0x00000000000073c6 */ /* 0x004ea40000000000 */
[----:B--2---:R-:W-:Y:S06]  /*3fb0*/  BAR.SYNC.DEFER_BLOCKING 0x2, 0x80 ;  /* 0x0082000000007b1d */ /* 0x004fec0000010000 */
[----:B------:R-:W-:Y:S05]  /*3fc0*/  @P2 BRA `(.L_x_69) ;  /* 0x0000000000442947 */ /* 0x000fea0003800000 */
[----:B------:R-:W-:Y:S01]  /*3fd0*/  UIADD3 UR10, UP0, UPT, UR8, 0x240, URZ ;  /* 0x00000240080a7890 */ /* 0x000fe2000ff1e0ff */
[----:B------:R-:W-:Y:S01]  /*3fe0*/  PLOP3.LUT P0, PT, PT, PT, PT, 0x80, 0x8 ;  /* 0x000000000008781c */ /* 0x000fe20003f0f070 */
[----:B------:R-:W-:Y:S01]  /*3ff0*/  IMAD R90, R89, 0x80, R90 ;  /* 0x00000080595a7824 */ /* 0x000fe200078e025a */
[----:B-1----:R-:W-:Y:S01]  /*4000*/  IADD3 R4, PT, PT, R87, 0x400, RZ ;  /* 0x0000040057047810 */ /* 0x002fe20007ffe0ff */
[----:B------:R-:W-:-:S12]  /*4010*/  UIADD3.X UR11, UPT, UPT, URZ, UR9, URZ, UP0, !UPT ;  /* 0x00000009ff0b7290 */ /* 0x000fd800087fe4ff */
.L_x_70:
[----:B------:R-:W-:Y:S02]  /*4020*/  PLOP3.LUT P1, PT, P1, P0, PT, 0xf2, 0x2f ;  /* 0x00000000002f781c */ /* 0x000fe40000f21e72 */
[----:B------:R-:W-:-:S08]  /*4030*/  @P0 R2UR P1, UR6, R128 ;  /* 0x00000000800602ca */ /* 0x000fd00000020000 */
[----:B------:R-:W-:Y:S02]  /*4040*/  PLOP3.LUT P1, PT, P1, P0, PT, 0xf2, 0x2f ;  /* 0x00000000002f781c */ /* 0x000fe40000f21e72 */
[----:B------:R-:W-:-:S08]  /*4050*/  @P0 R2UR.OR P1, UR5, R90 ;  /* 0x000000005a0502ca */ /* 0x000fd00000120000 */
[----:B------:R-:W-:Y:S02]  /*4060*/  PLOP3.LUT P1, PT, P1, P0, PT, 0xf2, 0x2f ;  /* 0x00000000002f781c */ /* 0x000fe40000f21e72 */
[----:B------:R-:W-:-:S08]  /*4070*/  @P0 R2UR.OR P1, UR4, R4 ;  /* 0x00000000040402ca */ /* 0x000fd00000120000 */
[----:B------:R-:W-:Y:S02]  /*4080*/  @P0 PLOP3.LUT P0, PT, P1, PT, PT, 0x80, 0x8 ;  /* 0x000000000008081c */ /* 0x000fe40000f0f070 */
[----:B------:R-:W-:-:S03]  /*4090*/  PLOP3.LUT P1, PT, PT, PT, PT, 0x80, 0x8 ;  /* 0x000000000008781c */ /* 0x000fc60003f2f070 */
[----:B------:R1:W-:Y:S08]  /*40a0*/  UTMASTG.2D [UR4], [UR10], desc[URZ] ;  /* 0x0000ff040a0073b5 */ /* 0x0003f00008009000 */
[----:B-1----:R-:W-:Y:S05]  /*40b0*/  @P0 BRA.U.ANY `(.L_x_70) ;  /* 0xfffffffd00d80947 */ /* 0x002fea000393ffff */
[----:B------:R0:W-:Y:S01]  /*40c0*/  UTMACMDFLUSH ;  /* 0x00000000000079b7 */ /* 0x0001e20000000000 */
[----:B------:R-:W-:-:S04]  /*40d0*/  DEPBAR.LE SB0, 0x0 ;  /* 0x000080000000791a */ /* 0x000fc80000000000 */
.L_x_69:
[----:B------:R-:W-:Y:S05]  /*40e0*/  BSYNC.RECONVERGENT B0 ;  /* 0x0000000000007941 */ /* 0x000fea0003800200 */
.L_x_68:
[----:B------:R-:W-:Y:S01]  /*40f0*/  FMUL2 R90, R76.F32x2.HI_LO, -1.4426950216293334961 ;  /* 0xbfb8aa3b4c5a784a */ /* 0x000fe20001000000 */
[----:B------:R-:W-:Y:S01]  /*4100*/  BAR.SYNC.DEFER_BLOCKING 0x2, 0x80 ;  /* 0x0082000000007b1d */ /* 0x000fe20000010000 */
[----:B-1----:R-:W-:Y:S01]  /*4110*/  FMUL2 R8, R30.F32x2.HI_LO, -1.4426950216293334961 ;  /* 0xbfb8aa3b1e08784a */ /* 0x002fe20001000000 */
[----:B------:R-:W-:Y:S01]  /*4120*/  ISETP.NE.AND P2, PT, R124, RZ, PT ;  /* 0x000000ff7c00720c */ /* 0x000fe20003f45270 */
[----:B------:R-:W-:Y:S02]  /*4130*/  FMUL2 R92, R74.F32x2.HI_LO, -1.4426950216293334961 ;  /* 0xbfb8aa3b4a5c784a */ /* 0x000fe40001000000 */
[----:B------:R-:W-:Y:S01]  /*4140*/  FMUL2 R10, R28.F32x2.HI_LO, -1.4426950216293334961 ;  /* 0xbfb8aa3b1c0a784a */ /* 0x000fe20001000000 */
[----:B------:R-:W-:Y:S01]  /*4150*/  MUFU.EX2 R90, R90 ;  /* 0x0000005a005a7308 */ /* 0x000fe20000000800 */
[----:B------:R-:W-:Y:S02]  /*4160*/  FMUL2 R20, R80.F32x2.HI_LO, -1.4426950216293334961 ;  /* 0xbfb8aa3b5014784a */ /* 0x000fe40001000000 */
[----:B------:R-:W-:-:S02]  /*4170*/  FMUL2 R4, R34.F32x2.HI_LO, -1.4426950216293334961 ;  /* 0xbfb8aa3b2204784a */ /* 0x000fc40001000000 */
[----:B------:R-:W-:Y:S02]  /*4180*/  FMUL2 R22, R78.F32x2.HI_LO, -1.4426950216293334961 ;  /* 0xbfb8aa3b4e16784a */ /* 0x000fe40001000000 */
[----:B------:R-:W-:Y:S01]  /*4190*/  FMUL2 R6, R32.F32x2.HI_LO, -1.4426950216293334961 ;  /* 0xbfb8aa3b2006784a */ /* 0x000fe20001000000 */
[----:B------:R-:W1:Y:S01]  /*41a0*/  MUFU.EX2 R91, R91 ;  /* 0x0000005b005b7308 */ /* 0x000e620000000800 */
[----:B------:R-:W-:Y:S02]  /*41b0*/  FMUL2 R100, R64.F32x2.HI_LO, -1.4426950216293334961 ;  /* 0xbfb8aa3b4064784a */ /* 0x000fe40001000000 */
[----:B------:R-:W-:Y:S02]  /*41c0*/  FMUL2 R98, R68.F32x2.HI_LO, -1.4426950216293334961 ;  /* 0xbfb8aa3b4462784a */ /* 0x000fe40001000000 */
[----:B------:R-:W-:Y:S02]  /*41d0*/  FMUL2 R96, R70.F32x2.HI_LO, -1.4426950216293334961 ;  /* 0xbfb8aa3b4660784a */ /* 0x000fe40001000000 */
[----:B------:R-:W-:Y:S01]  /*41e0*/  FMUL2 R94, R72.F32x2.HI_LO, -1.4426950216293334961 ;  /* 0xbfb8aa3b485e784a */ /* 0x000fe20001000000 */
[----:B------:R-:W-:Y:S01]  /*41f0*/  MUFU.EX2 R8, R8 ;  /* 0x0000000800087308 */ /* 0x000fe20000000800 */
[----:B------:R-:W-:-:S02]  /*4200*/  FMUL2 R18, R82.F32x2.HI_LO, -1.4426950216293334961 ;  /* 0xbfb8aa3b5212784a */ /* 0x000fc40001000000 */
[----:B------:R-:W-:Y:S02]  /*4210*/  FMUL2 R16, R84.F32x2.HI_LO, -1.4426950216293334961 ;  /* 0xbfb8aa3b5410784a */ /* 0x000fe40001000000 */
[----:B------:R-:W-:Y:S02]  /*4220*/  FMUL2 R14, R24.F32x2.HI_LO, -1.4426950216293334961 ;  /* 0xbfb8aa3b180e784a */ /* 0x000fe40001000000 */
[----:B------:R-:W-:Y:S01]  /*4230*/  FMUL2 R12, R26.F32x2.HI_LO, -1.4426950216293334961 ;  /* 0xbfb8aa3b1a0c784a */ /* 0x000fe20001000000 */
[----:B------:R-:W2:Y:S01]  /*4240*/  MUFU.EX2 R9, R9 ;  /* 0x0000000900097308 */ /* 0x000ea20000000800 */
[----:B-1----:R-:W-:-:S07]  /*4250*/  FADD2 R90, R90.F32x2.HI_LO, 1 ;  /* 0x3f8000005a5a744b */ /* 0x002fce0000200000 */
[----:B------:R-:W-:Y:S08]  /*4260*/  MUFU.EX2 R92, R92 ;  /* 0x0000005c005c7308 */ /* 0x000ff00000000800 */
[----:B------:R-:W1:Y:S01]  /*4270*/  MUFU.EX2 R93, R93 ;  /* 0x0000005d005d7308 */ /* 0x000e620000000800 */
[----:B--2---:R-:W-:-:S07]  /*4280*/  FADD2 R8, R8.F32x2.HI_LO, 1 ;  /* 0x3f8000000808744b */ /* 0x004fce0000200000 */
[----:B------:R-:W-:Y:S08]  /*4290*/  MUFU.EX2 R10, R10 ;  /* 0x0000000a000a7308 */ /* 0x000ff00000000800 */
        /* <DEDUP_REMOVED lines=38> */
[----:B------:R-:W-:Y:S08]  /*4500*/  MUFU.RCP R90, R90 ;  /* 0x0000005a005a7308 */ /* 0x000ff00000001000 */
[----:B------:R-:W1:Y:S01]  /*4510*/  MUFU.RCP R91, R91 ;  /* 0x0000005b005b7308 */ /* 0x000e620000001000 */
[----:B--2---:R-:W-:-:S07]  /*4520*/  FADD2 R12, R12.F32x2.HI_LO, 1 ;  /* 0x3f8000000c0c744b */ /* 0x004fce0000200000 */
[----:B------:R-:W-:Y:S08]  /*4530*/  MUFU.RCP R8, R8 ;  /* 0x0000000800087308 */ /* 0x000ff00000001000 */
[----:B------:R-:W2:Y:S01]  /*4540*/  MUFU.RCP R9, R9 ;  /* 0x0000000900097308 */ /* 0x000ea20000001000 */
[----:B-1----:R-:W-:-:S04]  /*4550*/  FMUL2 R90, R90.F32x2.HI_LO, R76.F32x2.HI_LO ;  /* 0x0000004c5a5a724a */ /* 0x002fc80000000000 */
[----:B------:R-:W-:-:S03]  /*4560*/  FMUL2 R90, R90.F32x2.HI_LO, R46.F32x2.HI_LO ;  /* 0x0000002e5a5a724a */ /* 0x000fc60000000000 */
[----:B------:R-:W-:Y:S01]  /*4570*/  MUFU.RCP R92, R92 ;  /* 0x0000005c005c7308 */ /* 0x000fe20000001000 */
[----:B------:R-:W-:-:S07]  /*4580*/  FMUL2 R90, R90.F32x2.HI_LO, R125.F32 ;  /* 0x0000007d5a5a724a */ /* 0x000fce0001000000 */
[----:B------:R-:W1:Y:S01]  /*4590*/  MUFU.RCP R93, R93 ;  /* 0x0000005d005d7308 */ /* 0x000e620000001000 */
[----:B--2---:R-:W-:-:S04]  /*45a0*/  FMUL2 R8, R8.F32x2.HI_LO, R30.F32x2.HI_LO ;  /* 0x0000001e0808724a */ /* 0x004fc80000000000 */
[----:B------:R-:W-:-:S03]  /*45b0*/  FMUL2 R8, R8.F32x2.HI_LO, R62.F32x2.HI_LO ;  /* 0x0000003e0808724a */ /* 0x000fc60000000000 */
[----:B------:R-:W-:Y:S01]  /*45c0*/  MUFU.RCP R10, R10 ;  /* 0x0000000a000a7308 */ /* 0x000fe20000001000 */
[----:B------:R-:W-:-:S07]  /*45d0*/  FMUL2 R8, R8.F32x2.HI_LO, R125.F32 ;  /* 0x0000007d0808724a */ /* 0x000fce0001000000 */
        /* <DEDUP_REMOVED lines=29> */
[----:B------:R-:W-:-:S05]  /*47b0*/  FMUL2 R6, R6.F32x2.HI_LO, R125.F32 ;  /* 0x0000007d0606724a */ /* 0x000fca0001000000 */
[----:B------:R-:W-:Y:S02]  /*47c0*/  FMNMX.NAN R28, |R23|, |R7|, !PT ;  /* 0x40000007171c7209 */ /* 0x000fe40007820200 */
[----:B------:R-:W2:Y:S01]  /*47d0*/  MUFU.RCP R99, R99 ;  /* 0x0000006300637308 */ /* 0x000ea20000001000 */
[----:B-1----:R-:W-:Y:S01]  /*47e0*/  FMUL2 R100, R100.F32x2.HI_LO, R64.F32x2.HI_LO ;  /* 0x000000406464724a */ /* 0x002fe20000000000 */
[----:B------:R-:W-:-:S03]  /*47f0*/  F2FP.SATFINITE.E4M3.F32.PACK_AB_MERGE_C R7, R7, R6, RZ ;  /* 0x000000060707723e */ /* 0x000fc600048070ff */
[----:B------:R-:W-:Y:S01]  /*4800*/  FMUL2 R100, R100.F32x2.HI_LO, R2.F32x2.HI_LO ;  /* 0x000000026464724a */ /* 0x000fe20000000000 */
[-C--:B------:R-:W-:Y:S02]  /*4810*/  FMNMX.NAN R3, |R90|, |R8|.reuse, !PT ;  /* 0x400000085a037209 */ /* 0x080fe40007820200 */
[----:B------:R-:W-:Y:S01]  /*4820*/  MUFU.RCP R96, R96 ;  /* 0x0000006000607308 */ /* 0x000fe20000001000 */
[----:B------:R-:W-:Y:S01]  /*4830*/  F2FP.SATFINITE.E4M3.F32.PACK_AB_MERGE_C R2, R9, R8, RZ ;  /* 0x000000080902723e */ /* 0x000fe200048070ff */
[----:B------:R-:W-:Y:S01]  /*4840*/  FMUL2 R100, R100.F32x2.HI_LO, R125.F32 ;  /* 0x0000007d6464724a */ /* 0x000fe20001000000 */
[----:B------:R-:W-:-:S05]  /*4850*/  FMNMX.NAN R8, |R93|, |R11|, !PT ;  /* 0x4000000b5d087209 */ /* 0x000fca0007820200 */
        /* <DEDUP_REMOVED lines=25> */
[----:B------:R-:W-:Y:S02]  /*49f0*/  FMNMX3.NAN R3, |R98|, |R16|, R3, !PT ;  /* 0x4000001062037276 */ /* 0x000fe40007820203 */
[----:B------:R-:W2:Y:S01]  /*4a00*/  MUFU.RCP R13, R13 ;  /* 0x0000000d000d7308 */ /* 0x000ea20000001000 */
[----:B-1----:R-:W-:Y:S01]  /*4a10*/  FMUL2 R14, R14.F32x2.HI_LO, R24.F32x2.HI_LO ;  /* 0x000000180e0e724a */ /* 0x002fe20000000000 */
[----:B------:R-:W-:Y:S02]  /*4a20*/  FMNMX.NAN R25, |R92|, |R10|, !PT ;  /* 0x4000000a5c197209 */ /* 0x000fe40007820200 */
[----:B------:R-:W-:Y:S01]  /*4a30*/  FMNMX.NAN R24, |R91|, |R9|, !PT ;  /* 0x400000095b187209 */ /* 0x000fe20007820200 */
[----:B------:R-:W-:Y:S01]  /*4a40*/  FMUL2 R14, R14.F32x2.HI_LO, R52.F32x2.HI_LO ;  /* 0x000000340e0e724a */ /* 0x000fe20000000000 */
[----:B------:R-:W-:Y:S02]  /*4a50*/  F2FP.SATFINITE.E4M3.F32.PACK_AB_MERGE_C R9, R97, R96, RZ ;  /* 0x000000606109723e */ /* 0x000fe400048070ff */
[----:B------:R-:W-:Y:S01]  /*4a60*/  F2FP.SATFINITE.E4M3.F32.PACK_AB_MERGE_C R91, R91, R90, RZ ;  /* 0x0000005a5b5b723e */ /* 0x000fe200048070ff */
[----:B------:R-:W-:Y:S01]  /*4a70*/  FMUL2 R14, R14.F32x2.HI_LO, R125.F32 ;  /* 0x0000007d0e0e724a */ /* 0x000fe20001000000 */
[----:B------:R-:W-:-:S02]  /*4a80*/  FMNMX3.NAN R24, |R99|, |R17|, R24, !PT ;  /* 0x4000001163187276 */ /* 0x000fc40007820218 */
[----:B------:R-:W-:Y:S02]  /*4a90*/  F2FP.SATFINITE.E4M3.F32.PACK_AB_MERGE_C R17, R17, R16, RZ ;  /* 0x000000101111723e */ /* 0x000fe400048070ff */
[----:B------:R-:W-:Y:S02]  /*4aa0*/  FMNMX3.NAN R28, |R97|, |R15|, R28, !PT ;  /* 0x4000000f611c7276 */ /* 0x000fe4000782021c */
[----:B------:R-:W-:Y:S01]  /*4ab0*/  FMNMX3.NAN R25, |R100|, |R18|, R25, !PT ;  /* 0x4000001264197276 */ /* 0x000fe20007820219 */
[----:B--2---:R-:W-:Y:S01]  /*4ac0*/  FMUL2 R12, R12.F32x2.HI_LO, R26.F32x2.HI_LO ;  /* 0x0000001a0c0c724a */ /* 0x004fe20000000000 */
[----:B------:R-:W-:Y:S02]  /*4ad0*/  F2FP.SATFINITE.E4M3.F32.PACK_AB_MERGE_C R27, R11, R10, RZ ;  /* 0x0000000a0b1b723e */ /* 0x000fe400048070ff */
[----:B------:R-:W-:Y:S01]  /*4ae0*/  FMNMX.NAN R10, |R21|, |R5|, !PT ;  /* 0x40000005150a7209 */ /* 0x000fe20007820200 */
[----:B------:R-:W-:Y:S01]  /*4af0*/  FMUL2 R12, R12.F32x2.HI_LO, R58.F32x2.HI_LO ;  /* 0x0000003a0c0c724a */ /* 0x000fe20000000000 */
[----:B------:R-:W-:-:S02]  /*4b00*/  F2FP.SATFINITE.E4M3.F32.PACK_AB_MERGE_C R11, R21, R20, RZ ;  /* 0x00000014150b723e */ /* 0x000fc400048070ff */
[-C--:B------:R-:W-:Y:S01]  /*4b10*/  FMNMX.NAN R21, |R20|, |R4|.reuse, !PT ;  /* 0x4000000414157209 */ /* 0x080fe20007820200 */
[----:B------:R-:W-:Y:S01]  /*4b20*/  FMUL2 R12, R12.F32x2.HI_LO, R125.F32 ;  /* 0x0000007d0c0c724a */ /* 0x000fe20001000000 */
[----:B------:R-:W-:Y:S02]  /*4b30*/  F2FP.SATFINITE.E4M3.F32.PACK_AB_MERGE_C R20, R5, R4, RZ ;  /* 0x000000040514723e */ /* 0x000fe400048070ff */
[----:B------:R-:W-:Y:S02]  /*4b40*/  F2FP.SATFINITE.E4M3.F32.PACK_AB_MERGE_C R4, R23, R22, RZ ;  /* 0x000000161704723e */ /* 0x000fe400048070ff */
[----:B------:R-:W-:Y:S02]  /*4b50*/  FMNMX.NAN R23, |R22|, |R6|, !PT ;  /* 0x4000000616177209 */ /* 0x000fe40007820200 */
[----:B------:R-:W-:Y:S02]  /*4b60*/  F2FP.SATFINITE.E4M3.F32.PACK_AB_MERGE_C R22, R99, R98, RZ ;  /* 0x000000626316723e */ /* 0x000fe400048070ff */
[----:B------:R-:W-:-:S02]  /*4b70*/  F2FP.SATFINITE.E4M3.F32.PACK_AB_MERGE_C R5, R101, R100, RZ ;  /* 0x000000646505723e */ /* 0x000fc400048070ff */
[----:B------:R-:W-:Y:S02]  /*4b80*/  F2FP.SATFINITE.E4M3.F32.PACK_AB_MERGE_C R6, R95, R94, RZ ;  /* 0x0000005e5f06723e */ /* 0x000fe400048070ff */
[----:B------:R-:W-:Y:S02]  /*4b90*/  FMNMX3.NAN R101, |R101|, |R19|, R8, !PT ;  /* 0x4000001365657276 */ /* 0x000fe40007820208 */
[----:B------:R-:W-:Y:S02]  /*4ba0*/  PRMT R8, R5, 0x5410, R22 ;  /* 0x0000541005087816 */ /* 0x000fe40000000016 */
[----:B------:R-:W-:Y:S02]  /*4bb0*/  PRMT R9, R9, 0x5410, R6 ;  /* 0x0000541009097816 */ /* 0x000fe40000000006 */
[----:B------:R-:W-:Y:S02]  /*4bc0*/  F2FP.SATFINITE.E4M3.F32.PACK_AB_MERGE_C R26, R93, R92, RZ ;  /* 0x0000005c5d1a723e */ /* 0x000fe400048070ff */
[----:B------:R-:W-:-:S02]  /*4bd0*/  F2FP.SATFINITE.E4M3.F32.PACK_AB_MERGE_C R6, R13, R12, RZ ;  /* 0x0000000c0d06723e */ /* 0x000fc400048070ff */
[----:B------:R-:W-:Y:S02]  /*4be0*/  F2FP.SATFINITE.E4M3.F32.PACK_AB_MERGE_C R5, R15, R14, RZ ;  /* 0x0000000e0f05723e */ /* 0x000fe400048070ff */
[----:B------:R-:W-:Y:S02]  /*4bf0*/  F2FP.SATFINITE.E4M3.F32.PACK_AB_MERGE_C R22, R19, R18, RZ ;  /* 0x000000121316723e */ /* 0x000fe400048070ff */
[----:B------:R-:W-:Y:S02]  /*4c00*/  FMNMX3.NAN R29, |R95|, |R13|, R10, !PT ;  /* 0x4000000d5f1d7276 */ /* 0x000fe4000782020a */
[----:B------:R-:W-:Y:S02]  /*4c10*/  PRMT R10, R26, 0x5410, R91 ;  /* 0x000054101a0a7816 */ /* 0x000fe4000000005b */
[----:B------:R-:W-:Y:S02]  /*4c20*/  PRMT R11, R4, 0x5410, R11 ;  /* 0x00005410040b7816 */ /* 0x000fe4000000000b */
[----:B------:R-:W-:-:S02]  /*4c30*/  PRMT R5, R5, 0x5410, R6 ;  /* 0x0000541005057816 */ /* 0x000fc40000000006 */
[----:B------:R-:W-:Y:S01]  /*4c40*/  PRMT R4, R22, 0x5410, R17 ;  /* 0x0000541016047816 */ /* 0x000fe20000000011 */
[----:B------:R1:W-:Y:S01]  /*4c50*/  STS.128 [R120], R8 ;  /* 0x0000000878007388 */ /* 0x0003e20000000c00 */
[----:B------:R-:W-:Y:S02]  /*4c60*/  PRMT R6, R27, 0x5410, R2 ;  /* 0x000054101b067816 */ /* 0x000fe40000000002 */
[----:B------:R-:W-:Y:S02]  /*4c70*/  PRMT R7, R7, 0x5410, R20 ;  /* 0x0000541007077816 */ /* 0x000fe40000000014 */
[----:B------:R-:W-:Y:S02]  /*4c80*/  FMNMX3.NAN R12, |R94|, |R12|, R21, !PT ;  /* 0x4000000c5e0c7276 */ /* 0x000fe40007820215 */
[----:B------:R-:W-:Y:S01]  /*4c90*/  FMNMX3.NAN R14, |R96|, |R14|, R23, !PT ;  /* 0x4000000e600e7276 */ /* 0x000fe20007820217 */
[----:B------:R1:W-:Y:S01]  /*4ca0*/  STS.128 [R121], R4 ;  /* 0x0000000479007388 */ /* 0x0003e20000000c00 */
[----:B------:R-:W-:-:S02]  /*4cb0*/  FMNMX.NAN R24, R24, R29, !PT ;  /* 0x0000001d18187209 */ /* 0x000fc40007820000 */
[----:B------:R-:W-:Y:S01]  /*4cc0*/  FMNMX.NAN R3, R3, R12, !PT ;  /* 0x0000000c03037209 */ /* 0x000fe20007820000 */
[----:B------:R2:W-:Y:S06]  /*4cd0*/  MEMBAR.ALL.CTA ;  /* 0x0000000000007992 */ /* 0x0005ec0000008000 */
[----:B--2---:R-:W2:Y:S01]  /*4ce0*/  FENCE.VIEW.ASYNC.S ;  /* 0x00000000000073c6 */ /* 0x004ea20000000000 */
[----:B------:R-:W-:Y:S02]  /*4cf0*/  FMNMX3.NAN R24, R101, R28, R24, !PT ;  /* 0x0000001c65187276 */ /* 0x000fe40007820018 */
[----:B------:R-:W-:-:S04]  /*4d00*/  FMNMX3.NAN R3, R25, R14, R3, !PT ;  /* 0x0000000e19037276 */ /* 0x000fc80007820003 */
[----:B------:R-:W-:-:S04]  /*4d10*/  FMNMX3.NAN R24, R3, R24, RZ, !PT ;  /* 0x0000001803187276 */ /* 0x000fc800078200ff */
[----:B------:R-:W-:Y:S01]  /*4d20*/  FMNMX R129, R24, R129, !PT ;  /* 0x0000008118817209 */ /* 0x000fe20007800000 */
[----:B--2---:R-:W-:Y:S06]  /*4d30*/  BAR.SYNC.DEFER_BLOCKING 0x2, 0x80 ;  /* 0x0082000000007b1d */ /* 0x004fec0000010000 */
[----:B------:R-:W-:Y:S05]  /*4d40*/  @P2 BRA `(.L_x_71) ;  /* 0x0000000000442947 */ /* 0x000fea0003800000 */
[----:B------:R-:W-:Y:S01]  /*4d50*/  IMAD R130, R89, 0x4, R130 ;  /* 0x0000000459827824 */ /* 0x000fe200078e0282 */
[----:B------:R-:W-:Y:S01]  /*4d60*/  UIADD3 UR10, UP0, UPT, UR8, 0x2c0, URZ ;  /* 0x000002c0080a7890 */ /* 0x000fe2000ff1e0ff */
[----:B------:R-:W-:Y:S02]  /*4d70*/  PLOP3.LUT P0, PT, PT, PT, PT, 0x80, 0x8 ;  /* 0x000000000008781c */ /* 0x000fe40003f0f070 */
[----:B------:R-:W-:Y:S01]  /*4d80*/  IADD3 R2, PT, PT, R87, 0x4400, RZ ;  /* 0x0000440057027810 */ /* 0x000fe20007ffe0ff */
[----:B------:R-:W-:Y:S01]  /*4d90*/  IMAD.SHL.U32 R130, R130, 0x10, RZ ;  /* 0x0000001082827824 */ /* 0x000fe200078e00ff */
[----:B------:R-:W-:-:S12]  /*4da0*/  UIADD3.X UR11, UPT, UPT, URZ, UR9, URZ, UP0, !UPT ;  /* 0x00000009ff0b7290 */ /* 0x000fd800087fe4ff */
.L_x_72:
        /* <DEDUP_REMOVED lines=9> */
[----:B--2---:R-:W-:Y:S05]  /*4e40*/  @P0 BRA.U.ANY `(.L_x_72) ;  /* 0xfffffffd00d80947 */ /* 0x004fea000393ffff */
[----:B------:R0:W-:Y:S02]  /*4e50*/  UTMACMDFLUSH ;  /* 0x00000000000079b7 */ /* 0x0001e40000000000 */
.L_x_71:
[----:B------:R-:W-:Y:S01]  /*4e60*/  BAR.SYNC.DEFER_BLOCKING 0x2, 0x80 ;  /* 0x0082000000007b1d */ /* 0x000fe20000010000 */
[----:B------:R-:W-:Y:S01]  /*4e70*/  HFMA2 R130, -RZ, RZ, 0, 1.1920928955078125e-07 ;  /* 0x00000002ff827431 */ /* 0x000fe200000001ff */
[----:B------:R-:W-:-:S04]  /*4e80*/  PLOP3.LUT P0, PT, PT, PT, PT, 0x8, 0x80 ;  /* 0x000000000080781c */ /* 0x000fc80003f0e170 */
[----:B------:R-:W-:Y:S09]  /*4e90*/  @P3 BRA `(.L_x_73) ;  /* 0xffffffe800f43947 */ /* 0x000ff2000383ffff */
[----:B------:R-:W-:Y:S02]  /*4ea0*/  ELECT P0, URZ, PT ;  /* 0x0000000000ff782f */ /* 0x000fe40003800000 */
[C---:B------:R-:W-:Y:S01]  /*4eb0*/  LEA R3, R110.reuse, R87, 0x3 ;  /* 0x000000576e037211 */ /* 0x040fe200078e18ff */
[----:B------:R-:W-:Y:S01]  /*4ec0*/  BSSY B0, `(.L_x_74) ;  /* 0x0000009000007945 */ /* 0x000fe20003800000 */
[----:B-1----:R-:W-:Y:S01]  /*4ed0*/  SHF.L.U32 R4, R109, 0x1f, RZ ;  /* 0x0000001f6d047819 */ /* 0x002fe200000006ff */
[----:B------:R-:W-:-:S08]  /*4ee0*/  IMAD R91, R110, 0x10, R87 ;  /* 0x000000106e5b7824 */ /* 0x000fd000078e0257 */
[----:B------:R-:W-:Y:S02]  /*4ef0*/  @P0 VIADD R5, R127, 0x80 ;  /* 0x000000807f050836 */ /* 0x000fe40000000000 */
[----:B------:R-:W-:-:S03]  /*4f00*/  @P0 IMAD.MOV.U32 R2, RZ, RZ, 0x1 ;  /* 0x00000001ff020424 */ /* 0x000fc600078e00ff */
[----:B------:R-:W-:-:S04]  /*4f10*/  @P0 PRMT R5, R104, 0x654, R5 ;  /* 0x0000065468050816 */ /* 0x000fc80000000005 */
[----:B------:R1:W-:Y:S01]  /*4f20*/  @P0 SYNCS.ARRIVE.TRANS64.RED.ART0 RZ, [R5+URZ], R2 ;  /* 0x0000000205ff09a7 */ /* 0x0003e200085004ff */
[----:B------:R-:W2:Y:S02]  /*4f30*/  SYNCS.PHASECHK.TRANS64.TRYWAIT P0, [R3+URZ+0x90], R4 ;  /* 0x00009004030075a7 */ /* 0x000ea400080011ff */
[----:B-12---:R-:W-:Y:S05]  /*4f40*/  @!P0 BRA `(.L_x_75) ;  /* 0x0000000c00588947 */ /* 0x006fea0003800000 */
.L_x_111:
[----:B------:R-:W-:Y:S05]  /*4f50*/  BSYNC B0 ;  /* 0x0000000000007941 */ /* 0x000fea0003800000 */
.L_x_74:
[----:B------:R-:W2:Y:S01]  /*4f60*/  LDS.128 R88, [R91+0x32c10] ;  /* 0x032c10005b587984 */ /* 0x000ea20000000c00 */
[----:B------:R-:W-:Y:S01]  /*4f70*/  CREDUX.MAXABS.F32.NAN UR4, R129 ;  /* 0x00000000810472cc */ /* 0x000fe20000006400 */
[----:B------:R-:W-:Y:S01]  /*4f80*/  BSSY.RECONVERGENT B0, `(.L_x_76) ;  /* 0x0000016000007945 */ /* 0x000fe20003800200 */
[----:B------:R-:W-:Y:S01]  /*4f90*/  ISETP.NE.AND P0, PT, R105, RZ, PT ;  /* 0x000000ff6900720c */ /* 0x000fe20003f05270 */
[----:B------:R3:W-:Y:S06]  /*4fa0*/  MEMBAR.ALL.CTA ;  /* 0x0000000000007992 */ /* 0x0007ec0000008000 */
[----:B---3--:R-:W3:Y:S01]  /*4fb0*/  FENCE.VIEW.ASYNC.S ;  /* 0x00000000000073c6 */ /* 0x008ee20000000000 */
[----:B------:R-:W-:-:S02]  /*4fc0*/  VIADD R108, R108, 0x1 ;  /* 0x000000016c6c7836 */ /* 0x000fc40000000000 */
[----:B------:R-:W-:Y:S02]  /*4fd0*/  VIADD R110, R110, 0x1 ;  /* 0x000000016e6e7836 */ /* 0x000fe40000000000 */
[----:B-1----:R-:W-:Y:S01]  /*4fe0*/  IMAD.U32 R5, RZ, RZ, UR4 ;  /* 0x00000004ff057e24 */ /* 0x002fe2000f8e00ff */
[----:B---3--:R1:W-:Y:S04]  /*4ff0*/  SYNCS.ARRIVE.TRANS64.ART0 RZ, [R3+URZ+0xa0], R0 ;  /* 0x0000a00003ff79a7 */ /* 0x0083e800085000ff */
[----:B------:R1:W-:Y:S01]  /*5000*/  @!P0 STS [R122+0x32c00], R5 ;  /* 0x032c00057a008388 */ /* 0x0003e20000000800 */
[----:B------:R-:W-:Y:S01]  /*5010*/  BAR.SYNC.DEFER_BLOCKING 0x2, 0x80 ;  /* 0x0082000000007b1d */ /* 0x000fe20000010000 */
[----:B------:R-:W-:-:S13]  /*5020*/  LOP3.LUT P0, RZ, R124, R105, RZ, 0xfc, !PT ;  /* 0x000000697cff7212 */ /* 0x000fda000780fcff */
[----:B------:R-:W-:Y:S05]  /*5030*/  @P0 BRA `(.L_x_77) ;  /* 0x0000000000280947 */ /* 0x000fea0003800000 */
[----:B------:R-:W-:Y:S01]  /*5040*/  IMAD.U32 R86, RZ, RZ, UR7 ;  /* 0x00000007ff567e24 */ /* 0x000fe2000f8e00ff */
[----:B------:R-:W-:Y:S01]  /*5050*/  MOV R87, 0x400 ;  /* 0x0000040000577802 */ /* 0x000fe20000000f00 */
[----:B------:R-:W3:Y:S03]  /*5060*/  LDCU.64 UR4, c[0x0][0x740] ;  /* 0x0000e800ff0477ac */ /* 0x000ee60008000a00 */
[----:B------:R-:W-:-:S05]  /*5070*/  LEA R87, R86, R87, 0x18 ;  /* 0x0000005756577211 */ /* 0x000fca00078ec0ff */
[----:B-1----:R-:W1:Y:S01]  /*5080*/  LDS.128 R4, [R87+0x32c00] ;  /* 0x032c000057047984 */ /* 0x002e620000000c00 */
[----:B---3--:R-:W-:-:S04]  /*5090*/  LEA R2, P0, R103, UR4, 0x2 ;  /* 0x0000000467027c11 */ /* 0x008fc8000f8010ff */
[----:B------:R-:W-:Y:S02]  /*50a0*/  LEA.HI.X R3, R103, UR5, R102, 0x2, P0 ;  /* 0x0000000567037c11 */ /* 0x000fe400080f1466 */
[----:B-1----:R-:W-:-:S04]  /*50b0*/  FMNMX3 R4, R4, RZ, R5, !PT ;  /* 0x000000ff04047276 */ /* 0x002fc80007800005 */
[----:B------:R-:W-:-:S05]  /*50c0*/  FMNMX3 R7, R4, R6, R7, !PT ;  /* 0x0000000604077276 */ /* 0x000fca0007800007 */
[----:B------:R3:W-:Y:S02]  /*50d0*/  REDG.E.MAX.S32.STRONG.GPU desc[UR30][R2.64], R7 ;  /* 0x000000070200798e */ /* 0x0007e4000d12e31e */
.L_x_77:
[----:B------:R-:W-:Y:S05]  /*50e0*/  BSYNC.RECONVERGENT B0 ;  /* 0x0000000000007941 */ /* 0x000fea0003800200 */
.L_x_76:
[----:B--2---:R-:W-:Y:S02]  /*50f0*/  ISETP.NE.AND P0, PT, R91, 0x1, PT ;  /* 0x000000015b00780c */ /* 0x004fe40003f05270 */
[----:B------:R-:W-:Y:S02]  /*5100*/  ISETP.NE.AND P1, PT, R110, 0x2, PT ;  /* 0x000000026e00780c */ /* 0x000fe40003f25270 */
[----:B------:R-:W-:Y:S02]  /*5110*/  ISETP.NE.AND P2, PT, R108, 0x2, PT ;  /* 0x000000026c00780c */ /* 0x000fe40003f45270 */
[----:B------:R-:W-:Y:S02]  /*5120*/  SEL R4, RZ, 0x1, P1 ;  /* 0x00000001ff047807 */ /* 0x000fe40000800000 */
[----:B---3--:R-:W-:Y:S02]  /*5130*/  SEL R2, RZ, 0x1, P2 ;  /* 0x00000001ff027807 */ /* 0x008fe40001000000 */
[----:B------:R-:W-:-:S02]  /*5140*/  LOP3.LUT R109, R109, R4, RZ, 0x3c, !PT ;  /* 0x000000046d6d7212 */ /* 0x000fc400078e3cff */
[----:B------:R-:W-:Y:S02]  /*5150*/  LOP3.LUT R107, R107, R2, RZ, 0x3c, !PT ;  /* 0x000000026b6b7212 */ /* 0x000fe400078e3cff */
[----:B------:R-:W-:Y:S02]  /*5160*/  SEL R110, R110, RZ, P1 ;  /* 0x000000ff6e6e7207 */ /* 0x000fe40000800000 */
[----:B------:R-:W-:Y:S01]  /*5170*/  SEL R108, R108, RZ, P2 ;  /* 0x000000ff6c6c7207 */ /* 0x000fe20001000000 */
[----:B------:R-:W-:Y:S06]  /*5180*/  @!P0 BRA `(.L_x_78) ;  /* 0xffffffe400cc8947 */ /* 0x000fec000383ffff */
.L_x_66:
[----:B------:R-:W-:-:S13]  /*5190*/  ISETP.NE.AND P0, PT, R124, RZ, PT ;  /* 0x000000ff7c00720c */ /* 0x000fda0003f05270 */
[----:B------:R-:W-:Y:S05]  /*51a0*/  @P0 BRA `(.L_x_79) ;  /* 0x0000000000200947 */ /* 0x000fea0003800000 */
[----:B------:R-:W2:Y:S01]  /*51b0*/  S2UR UR4, SR_CgaCtaId ;  /* 0x00000000000479c3 */ /* 0x000ea20000008800 */
[----:B------:R-:W-:Y:S01]  /*51c0*/  ELECT P1, URZ, PT ;  /* 0x0000000000ff782f */ /* 0x000fe20003820000 */
[----:B------:R-:W-:-:S06]  /*51d0*/  IMAD.MOV.U32 R2, RZ, RZ, 0x1 ;  /* 0x00000001ff027424 */ /* 0x000fcc00078e00ff */
[----:B------:R-:W-:Y:S06]  /*51e0*/  UVIRTCOUNT.DEALLOC.SMPOOL 0x80 ;  /* 0x000000800000784c */ /* 0x000fec0000000000 */
[----:B-1----:R-:W-:Y:S01]  /*51f0*/  @P1 MOV R3, 0x40 ;  /* 0x0000004000031802 */ /* 0x002fe20000000f00 */
[----:B--2---:R-:W-:-:S05]  /*5200*/  @P1 IMAD.U32 R86, RZ, RZ, UR4 ;  /* 0x00000004ff561e24 */ /* 0x004fca000f8e00ff */
[----:B------:R-:W-:-:S05]  /*5210*/  @P1 LEA R3, R86, R3, 0x18 ;  /* 0x0000000356031211 */ /* 0x000fca00078ec0ff */
[----:B------:R2:W-:Y:S02]  /*5220*/  @P1 STS.U8 [R3], R2 ;  /* 0x0000000203001388 */ /* 0x0005e40000000000 */
.L_x_79:
[----:B------:R-:W-:Y:S06]  /*5230*/  BAR.SYNC.DEFER_BLOCKING 0x2, 0x80 ;  /* 0x0082000000007b1d */ /* 0x000fec0000010000 */
[----:B------:R-:W-:Y:S05]  /*5240*/  @P0 BRA `(.L_x_80) ;  /* 0x0000000000d80947 */ /* 0x000fea0003800000 */
[----:B-12---:R-:W-:Y:S01]  /*5250*/  VIADD R3, R87, 0xb0 ;  /* 0x000000b057037836 */ /* 0x006fe20000000000 */
[----:B------:R-:W-:Y:S01]  /*5260*/  LOP3.LUT R86, R86, 0x1, RZ, 0x3c, !PT ;  /* 0x0000000156567812 */ /* 0x000fe200078e3cff */
[----:B------:R-:W-:Y:S03]  /*5270*/  BSSY B0, `(.L_x_81) ;  /* 0x0000005000007945 */ /* 0x000fe60003800000 */
[----:B------:R-:W-:-:S04]  /*5280*/  PRMT R3, R86, 0x654, R3 ;  /* 0x0000065456037816 */ /* 0x000fc80000000003 */
[----:B------:R1:W-:Y:S01]  /*5290*/  SYNCS.ARRIVE.TRANS64.RED.ART0 RZ, [R3+URZ], R0 ;  /* 0x0000000003ff79a7 */ /* 0x0003e200085004ff */
[----:B------:R-:W2:Y:S02]  /*52a0*/  SYNCS.PHASECHK.TRANS64.TRYWAIT P0, [R87+URZ+0xb0], RZ ;  /* 0x0000b0ff570075a7 */ /* 0x000ea400080011ff */
[----:B-12---:R-:W-:Y:S05]  /*52b0*/  @!P0 BRA `(.L_x_82) ;  /* 0x0000000800948947 */ /* 0x006fea0003800000 */
.L_x_112:
[----:B------:R-:W-:Y:S05]  /*52c0*/  BSYNC B0 ;  /* 0x0000000000007941 */ /* 0x000fea0003800000 */
.L_x_81:
[----:B------:R-:W2:Y:S01]  /*52d0*/  S2UR UR5, SR_CgaCtaId ;  /* 0x00000000000579c3 */ /* 0x000ea20000008800 */
[----:B------:R-:W-:Y:S01]  /*52e0*/  NOP ;  /* 0x0000000000007918 */ /* 0x000fe20000000000 */
[----:B------:R-:W-:Y:S01]  /*52f0*/  UMOV UR4, 0x50 ;  /* 0x0000005000047882 */ /* 0x000fe20000000000 */
[----:B------:R-:W-:Y:S01]  /*5300*/  LOP3.LUT R4, R123, 0xffff, RZ, 0xc0, !PT ;  /* 0x0000ffff7b047812 */ /* 0x000fe200078ec0ff */
[----:B------:R-:W-:-:S03]  /*5310*/  IMAD.MOV.U32 R3, RZ, RZ, 0xffff ;  /* 0x0000ffffff037424 */ /* 0x000fc600078e00ff */
[----:B------:R-:W-:-:S04]  /*5320*/  SHF.R.U32.HI R4, RZ, 0x5, R4 ;  /* 0x00000005ff047819 */ /* 0x000fc80000011604 */
[----:B------:R-:W-:Y:S01]  /*5330*/  SHF.L.U32 R3, R3, R4, RZ ;  /* 0x0000000403037219 */ /* 0x000fe200000006ff */
[----:B------:R-:W-:-:S05]  /*5340*/  VIADD R5, R4, 0x10 ;  /* 0x0000001004057836 */ /* 0x000fca0000000000 */
[----:B------:R-:W-:Y:S01]  /*5350*/  SHF.L.U32 R0, R0, R5, RZ ;  /* 0x0000000500007219 */ /* 0x000fe200000006ff */
[----:B--2---:R-:W-:-:S03]  /*5360*/  ULEA UR5, UR5, UR4, 0x18 ;  /* 0x0000000405057291 */ /* 0x004fc6000f8ec0ff */
[----:B------:R-:W-:-:S04]  /*5370*/  LOP3.LUT R5, R0, R3, RZ, 0xfc, !PT ;  /* 0x0000000300057212 */ /* 0x000fc800078efcff */
[C---:B------:R-:W-:Y:S02]  /*5380*/  LOP3.LUT R3, R5.reuse, 0xffff, RZ, 0xc0, !PT ;  /* 0x0000ffff05037812 */ /* 0x040fe400078ec0ff */
[----:B------:R-:W2:Y:S02]  /*5390*/  LDS R2, [UR5] ;  /* 0x00000005ff027984 */ /* 0x000ea40008000800 */
[----:B--2---:R-:W-:-:S04]  /*53a0*/  LOP3.LUT R0, R5, 0xffff, R2, 0x80, !PT ;  /* 0x0000ffff05007812 */ /* 0x004fc800078e8002 */
[----:B------:R-:W-:-:S13]  /*53b0*/  ISETP.NE.AND P0, PT, R0, R3, PT ;  /* 0x000000030000720c */ /* 0x000fda0003f05270 */
[----:B------:R-:W-:Y:S05]  /*53c0*/  @P0 BRA `(.L_x_83) ;  /* 0x00000000006c0947 */ /* 0x000fea0003800000 */
[----:B------:R-:W-:Y:S02]  /*53d0*/  SHF.R.U32.HI R0, RZ, 0x10, R2 ;  /* 0x00000010ff007819 */ /* 0x000fe40000011602 */
[----:B------:R-:W-:-:S04]  /*53e0*/  SHF.R.U32.HI R3, RZ, 0x10, R5 ;  /* 0x00000010ff037819 */ /* 0x000fc80000011605 */
[----:B------:R-:W-:-:S04]  /*53f0*/  LOP3.LUT R0, R0, R3, RZ, 0xc0, !PT ;  /* 0x0000000300007212 */ /* 0x000fc800078ec0ff */
[----:B------:R-:W-:-:S13]  /*5400*/  ISETP.NE.AND P0, PT, R0, R3, PT ;  /* 0x000000030000720c */ /* 0x000fda0003f05270 */
[----:B------:R-:W-:Y:S05]  /*5410*/  @P0 BRA `(.L_x_84) ;  /* 0x00000000004c0947 */ /* 0x000fea0003800000 */
[----:B------:R-:W-:Y:S02]  /*5420*/  R2UR UR4, R5 ;  /* 0x00000000050472ca */ /* 0x000fe400000e0000 */
[----:B------:R-:W-:Y:S02]  /*5430*/  ELECT P0, URZ, PT ;  /* 0x0000000000ff782f */ /* 0x000fe40003800000 */
[----:B------:R-:W-:-:S09]  /*5440*/  PLOP3.LUT P1, PT, PT, PT, PT, 0x8, 0x80 ;  /* 0x000000000080781c */ /* 0x000fd20003f2e170 */
[----:B------:R-:W-:Y:S02]  /*5450*/  ULOP3.LUT UR4, URZ, UR4, URZ, 0x33, !UPT ;  /* 0x00000004ff047292 */ /* 0x000fe4000f8e33ff */
[----:B------:R-:W-:-:S10]  /*5460*/  VOTEU.ANY UP0, P0 ;  /* 0x0000000000ff7886 */ /* 0x000fd40000000100 */
.L_x_85:
[----:B------:R-:W-:Y:S01]  /*5470*/  @P0 ELECT P1, URZ, PT ;  /* 0x0000000000ff082f */ /* 0x000fe20003820000 */
[----:B------:R2:W-:-:S12]  /*5480*/  @UP0 UTCATOMSWS.AND URZ, UR4 ;  /* 0x0000000400ff09e3 */ /* 0x0005d80008000000 */
[----:B------:R-:W-:Y:S02]  /*5490*/  @P1 PLOP3.LUT P0, PT, P1, PT, PT, 0x8, 0x80 ;  /* 0x000000000080181c */ /* 0x000fe40000f0e170 */
[----:B------:R-:W-:-:S11]  /*54a0*/  PLOP3.LUT P1, PT, PT, PT, PT, 0x8, 0x80 ;  /* 0x000000000080781c */ /* 0x000fd60003f2e170 */
[----:B--2---:R-:W-:Y:S05]  /*54b0*/  @P0 BRA.U.ANY `(.L_x_85) ;  /* 0xfffffffd00ec0947 */ /* 0x004fea000393ffff */
[----:B------:R-:W2:Y:S01]  /*54c0*/  S2R R2, SR_LANEID ;  /* 0x0000000000027919 */ /* 0x000ea20000000000 */
[----:B------:R-:W-:Y:S01]  /*54d0*/  IMAD.U32 R0, RZ, RZ, UR4 ;  /* 0x00000004ff007e24 */ /* 0x000fe2000f8e00ff */
[----:B------:R-:W-:Y:S02]  /*54e0*/  VOTEU.ANY UR6, UPT, PT ;  /* 0x0000000000067886 */ /* 0x000fe400038e0100 */
[----:B------:R-:W-:Y:S01]  /*54f0*/  UFLO.U32 UR6, UR6 ;  /* 0x00000006000672bd */ /* 0x000fe200080e0000 */
[----:B------:R-:W3:Y:S05]  /*5500*/  REDUX UR4, R0 ;  /* 0x00000000000473c4 */ /* 0x000eea0000000000 */
[----:B--2---:R-:W-:-:S02]  /*5510*/  ISETP.EQ.U32.AND P0, PT, R2, UR6, PT ;  /* 0x0000000602007c0c */ /* 0x004fc4000bf02070 */
[----:B---3--:R-:W-:-:S11]  /*5520*/  MOV R2, UR4 ;  /* 0x0000000400027c02 */ /* 0x008fd60008000f00 */
[----:B------:R2:W-:Y:S01]  /*5530*/  @P0 ATOMS.AND RZ, [UR5], R2 ;  /* 0x00000002ffff098c */ /* 0x0005e2000a800005 */
[----:B------:R-:W-:Y:S05]  /*5540*/  BRA `(.L_x_86) ;  /* 0x0000000000147947 */ /* 0x000fea0003800000 */
.L_x_84:
[----:B------:R-:W-:Y:S02]  /*5550*/  MOV R2, 0x5570 ;  /* 0x0000557000027802 */ /* 0x000fe40000000f00 */
[----:B-1----:R-:W-:Y:S05]  /*5560*/  CALL.REL.NOINC `($__internal_0_$__cuda_sm10x_tcgen05_guardrail_trap_col_being_dealloced_not_returned_by_alloc) ;  /* 0x0000000400fc7944 */ /* 0x002fea0003c00000 */
[----:B------:R-:W-:Y:S05]  /*5570*/  BRA `(.L_x_86) ;  /* 0x0000000000087947 */ /* 0x000fea0003800000 */
.L_x_83:
[----:B------:R-:W-:Y:S02]  /*5580*/  MOV R2, 0x55a0 ;  /* 0x000055a000027802 */ /* 0x000fe40000000f00 */
[----:B-1----:R-:W-:Y:S05]  /*5590*/  CALL.REL.NOINC `($__internal_2_$__cuda_sm10x_tcgen05_guardrail_trap_unallocated_columns_being_dealloced) ;  /* 0x0000000800087944 */ /* 0x002fea0003c00000 */
.L_x_86:
[----:B------:R-:W-:Y:S01]  /*55a0*/  NOP ;  /* 0x0000000000007918 */ /* 0x000fe20000000000 */
.L_x_80:
[----:B------:R-:W-:Y:S01]  /*55b0*/  ISETP.NE.AND P0, PT, R124, RZ, PT ;  /* 0x000000ff7c00720c */ /* 0x000fe20003f05270 */
[----:B------:R-:W-:-:S04]  /*55c0*/  DEPBAR.LE SB0, 0x0 ;  /* 0x000080000000791a */ /* 0x000fc80000000000 */
[----:B------:R-:W-:-:S08]  /*55d0*/  DEPBAR.LE SB0, 0x0 ;  /* 0x000080000000791a */ /* 0x000fd00000000000 */
[----:B------:R-:W-:Y:S05]  /*55e0*/  @P0 BRA `(.L_x_52) ;  /* 0x0000000000200947 */ /* 0x000fea0003800000 */
[----:B------:R-:W-:Y:S01]  /*55f0*/  ELECT P0, URZ, PT ;  /* 0x0000000000ff782f */ /* 0x000fe20003800000 */
[----:B-1----:R-:W-:-:S12]  /*5600*/  IMAD.MOV.U32 R0, RZ, RZ, 0x20 ;  /* 0x00000020ff007424 */ /* 0x002fd800078e00ff */
[----:B--2---:R-:W-:-:S04]  /*5610*/  @P0 IADD3 R2, PT, PT, -R0, 0x100000, RZ ;  /* 0x0010000000020810 */ /* 0x004fc80007ffe1ff */
[C---:B------:R-:W-:Y:S02]  /*5620*/  @P0 SHF.L.U32 R3, R2.reuse, 0xb, RZ ;  /* 0x0000000b02030819 */ /* 0x040fe400000006ff */
[----:B------:R-:W-:-:S05]  /*5630*/  @P0 SHF.L.U32 R2, R2, 0x1, RZ ;  /* 0x0000000102020819 */ /* 0x000fca00000006ff */
[----:B------:R1:W-:Y:S04]  /*5640*/  @P0 STS.64 [R87+URZ+0xb0], R2 ;  /* 0x0000b00257000988 */ /* 0x0003e80008000aff */
[----:B------:R-:W2:Y:S02]  /*5650*/  FENCE.VIEW.ASYNC.S ;  /* 0x00000000000073c6 */ /* 0x000ea40000000000 */
[----:B--2---:R-:W2:Y:S02]  /*5660*/  SYNCS.CCTL.IVALL ;  /* 0x00000000000079b1 */ /* 0x004ea40000000000 */
.L_x_52:
[----:B--2---:R-:W-:Y:S01]  /*5670*/  NOP ;  /* 0x0000000000007918 */ /* 0x004fe20000000000 */
[----:B-1----:R-:W-:Y:S05]  /*5680*/  EXIT ;  /* 0x000000000000794d */ /* 0x002fea0003800000 */
.L_x_22:
[----:B------:R-:W-:-:S07]  /*5690*/  MOV R20, R21 ;  /* 0x0000001500147202 */ /* 0x000fce0000000f00 */
.L_x_87:
[----:B----4-:R4:W3:Y:S02]  /*56a0*/  SYNCS.PHASECHK.TRANS64.TRYWAIT P0, [R14+URZ+0xa0], R21 ;  /* 0x0000a0150e0075a7 */ /* 0x0108e400080011ff */
[----:B---3--:R-:W-:Y:S05]  /*56b0*/  @!P0 NANOSLEEP.SYNCS 0x989680 ;  /* 0x009896800000895d */ /* 0x008fea0003900000 */
[----:B------:R-:W3:Y:S02]  /*56c0*/  @!P0 SYNCS.PHASECHK.TRANS64 P0, [R14+URZ+0xa0], R21 ;  /* 0x0000a0150e0085a7 */ /* 0x000ee400080010ff */
[----:B---3--:R-:W-:Y:S05]  /*56d0*/  @!P0 BRA `(.L_x_87) ;  /* 0xfffffffc00f08947 */ /* 0x008fea000383ffff */
[----:B------:R-:W-:Y:S05]  /*56e0*/  BRA `(.L_x_88) ;  /* 0xffffffb8003c7947 */ /* 0x000fea000383ffff */
.L_x_24:
[----:B------:R-:W-:-:S07]  /*56f0*/  MOV R7, R6 ;  /* 0x0000000600077202 */ /* 0x000fce0000000f00 */
.L_x_89:
[----:B--2---:R2:W3:Y:S02]  /*5700*/  SYNCS.PHASECHK.TRANS64.TRYWAIT P0, [R2+URZ+0xa0], R7 ;  /* 0x0000a007020075a7 */ /* 0x0044e400080011ff */
[----:B---3--:R-:W-:Y:S05]  /*5710*/  @!P0 NANOSLEEP.SYNCS 0x989680 ;  /* 0x009896800000895d */ /* 0x008fea0003900000 */
[----:B------:R-:W3:Y:S02]  /*5720*/  @!P0 SYNCS.PHASECHK.TRANS64 P0, [R2+URZ+0xa0], R7 ;  /* 0x0000a007020085a7 */ /* 0x000ee400080010ff */
[----:B---3--:R-:W-:Y:S05]  /*5730*/  @!P0 BRA `(.L_x_89) ;  /* 0xfffffffc00f08947 */ /* 0x008fea000383ffff */
[----:B------:R-:W-:Y:S05]  /*5740*/  BRA `(.L_x_90) ;  /* 0xffffffb800e87947 */ /* 0x000fea000383ffff */
.L_x_25:
[----:B------:R-:W-:-:S07]  /*5750*/  MOV R9, R8 ;  /* 0x0000000800097202 */ /* 0x000fce0000000f00 */
.L_x_91:
[----:B--2---:R2:W3:Y:S02]  /*5760*/  SYNCS.PHASECHK.TRANS64.TRYWAIT P0, [R3+URZ+0xa0], R9 ;  /* 0x0000a009030075a7 */ /* 0x0044e400080011ff */
[----:B---3--:R-:W-:Y:S05]  /*5770*/  @!P0 NANOSLEEP.SYNCS 0x989680 ;  /* 0x009896800000895d */ /* 0x008fea0003900000 */
[----:B------:R-:W3:Y:S02]  /*5780*/  @!P0 SYNCS.PHASECHK.TRANS64 P0, [R3+URZ+0xa0], R9 ;  /* 0x0000a009030085a7 */ /* 0x000ee400080010ff */
[----:B---3--:R-:W-:Y:S05]  /*5790*/  @!P0 BRA `(.L_x_91) ;  /* 0xfffffffc00f08947 */ /* 0x008fea000383ffff */
[----:B------:R-:W-:Y:S05]  /*57a0*/  BRA `(.L_x_17) ;  /* 0xffffffbc001c7947 */ /* 0x000fea000383ffff */
.L_x_27:
[----:B------:R-:W-:-:S07]  /*57b0*/  MOV R0, UR34 ;  /* 0x0000002200007c02 */ /* 0x000fce0008000f00 */
.L_x_92:
[----:B---3--:R3:W4:Y:S02]  /*57c0*/  SYNCS.PHASECHK.TRANS64.TRYWAIT P0, [R0+URZ+0x90], RZ ;  /* 0x000090ff000075a7 */ /* 0x00872400080011ff */
[----:B----4-:R-:W-:Y:S05]  /*57d0*/  @!P0 NANOSLEEP.SYNCS 0x989680 ;  /* 0x009896800000895d */ /* 0x010fea0003900000 */
[----:B------:R-:W4:Y:S02]  /*57e0*/  @!P0 SYNCS.PHASECHK.TRANS64 P0, [R0+URZ+0x90], RZ ;  /* 0x000090ff000085a7 */ /* 0x000f2400080010ff */
[----:B----4-:R-:W-:Y:S05]  /*57f0*/  @!P0 BRA `(.L_x_92) ;  /* 0xfffffffc00f08947 */ /* 0x010fea000383ffff */
[----:B------:R-:W-:Y:S05]  /*5800*/  BRA `(.L_x_93) ;  /* 0xffffffbc00287947 */ /* 0x000fea000383ffff */
.L_x_30:
[----:B------:R-:W-:Y:S02]  /*5810*/  MOV R4, UR4 ;  /* 0x0000000400047c02 */ /* 0x000fe40008000f00 */
[----:B------:R-:W-:Y:S02]  /*5820*/  MOV R5, UR4 ;  /* 0x0000000400057c02 */ /* 0x000fe40008000f00 */
[----:B------:R-:W-:-:S07]  /*5830*/  MOV R0, UR5 ;  /* 0x0000000500007c02 */ /* 0x000fce0008000f00 */
.L_x_94:
[----:B-1----:R1:W3:Y:S02]  /*5840*/  SYNCS.PHASECHK.TRANS64.TRYWAIT P0, [R0+URZ+0x38], R5 ;  /* 0x00003805000075a7 */ /* 0x0022e400080011ff */
[----:B---3--:R-:W-:Y:S05]  /*5850*/  @!P0 NANOSLEEP.SYNCS 0x989680 ;  /* 0x009896800000895d */ /* 0x008fea0003900000 */
[----:B------:R-:W3:Y:S02]  /*5860*/  @!P0 SYNCS.PHASECHK.TRANS64 P0, [R0+URZ+0x38], R5 ;  /* 0x00003805000085a7 */ /* 0x000ee400080010ff */
[----:B---3--:R-:W-:Y:S05]  /*5870*/  @!P0 BRA `(.L_x_94) ;  /* 0xfffffffc00f08947 */ /* 0x008fea000383ffff */
[----:B------:R-:W-:Y:S05]  /*5880*/  BRA `(.L_x_29) ;  /* 0xffffffbc00dc7947 */ /* 0x000fea000383ffff */
.L_x_33:
[----:B------:R-:W-:-:S07]  /*5890*/  MOV R5, R4 ;  /* 0x0000000400057202 */ /* 0x000fce0000000f00 */
.L_x_95:
[----:B--2---:R2:W3:Y:S02]  /*58a0*/  SYNCS.PHASECHK.TRANS64.TRYWAIT P0, [R3+URZ+0x90], R5 ;  /* 0x00009005030075a7 */ /* 0x0044e400080011ff */
[----:B---3--:R-:W-:Y:S05]  /*58b0*/  @!P0 NANOSLEEP.SYNCS 0x989680 ;  /* 0x009896800000895d */ /* 0x008fea0003900000 */
[----:B------:R-:W3:Y:S02]  /*58c0*/  @!P0 SYNCS.PHASECHK.TRANS64 P0, [R3+URZ+0x90], R5 ;  /* 0x00009005030085a7 */ /* 0x000ee400080010ff */
[----:B---3--:R-:W-:Y:S05]  /*58d0*/  @!P0 BRA `(.L_x_95) ;  /* 0xfffffffc00f08947 */ /* 0x008fea000383ffff */
[----:B------:R-:W-:Y:S05]  /*58e0*/  BRA `(.L_x_96) ;  /* 0xffffffc000787947 */ /* 0x000fea000383ffff */
.L_x_35:
[----:B------:R-:W-:Y:S02]  /*58f0*/  MOV R2, UR4 ;  /* 0x0000000400027c02 */ /* 0x000fe40008000f00 */
[----:B--2---:R-:W-:Y:S02]  /*5900*/  MOV R3, UR4 ;  /* 0x0000000400037c02 */ /* 0x004fe40008000f00 */
[----:B------:R-:W-:-:S07]  /*5910*/  MOV R0, UR5 ;  /* 0x0000000500007c02 */ /* 0x000fce0008000f00 */
.L_x_97:
[----:B-1----:R1:W2:Y:S02]  /*5920*/  SYNCS.PHASECHK.TRANS64.TRYWAIT P0, [R0+URZ+0x38], R3 ;  /* 0x00003803000075a7 */ /* 0x0022a400080011ff */
[----:B--2---:R-:W-:Y:S05]  /*5930*/  @!P0 NANOSLEEP.SYNCS 0x989680 ;  /* 0x009896800000895d */ /* 0x004fea0003900000 */
[----:B------:R-:W2:Y:S02]  /*5940*/  @!P0 SYNCS.PHASECHK.TRANS64 P0, [R0+URZ+0x38], R3 ;  /* 0x00003803000085a7 */ /* 0x000ea400080010ff */
[----:B--2---:R-:W-:Y:S05]  /*5950*/  @!P0 BRA `(.L_x_97) ;  /* 0xfffffffc00f08947 */ /* 0x004fea000383ffff */
[----:B------:R-:W-:Y:S05]  /*5960*/  BRA `(.L_x_98) ;  /* 0xffffffc400107947 */ /* 0x000fea000383ffff */
.L_x_37:
[----:B------:R-:W-:-:S07]  /*5970*/  MOV R2, UR12 ;  /* 0x0000000c00027c02 */ /* 0x000fce0008000f00 */
.L_x_99:
[----:B-1----:R1:W3:Y:S02]  /*5980*/  SYNCS.PHASECHK.TRANS64.TRYWAIT P0, [R2+URZ+0x90], RZ ;  /* 0x000090ff020075a7 */ /* 0x0022e400080011ff */
[----:B---3--:R-:W-:Y:S05]  /*5990*/  @!P0 NANOSLEEP.SYNCS 0x989680 ;  /* 0x009896800000895d */ /* 0x008fea0003900000 */
[----:B------:R-:W3:Y:S02]  /*59a0*/  @!P0 SYNCS.PHASECHK.TRANS64 P0, [R2+URZ+0x90], RZ ;  /* 0x000090ff020085a7 */ /* 0x000ee400080010ff */
[----:B---3--:R-:W-:Y:S05]  /*59b0*/  @!P0 BRA `(.L_x_99) ;  /* 0xfffffffc00f08947 */ /* 0x008fea000383ffff */
[----:B------:R-:W-:Y:S05]  /*59c0*/  BRA `(.L_x_100) ;  /* 0xffffffc400307947 */ /* 0x000fea000383ffff */
.L_x_40:
[----:B------:R-:W-:Y:S02]  /*59d0*/  MOV R2, UR13 ;  /* 0x0000000d00027c02 */ /* 0x000fe40008000f00 */
[----:B------:R-:W-:Y:S02]  /*59e0*/  MOV R3, UR13 ;  /* 0x0000000d00037c02 */ /* 0x000fe40008000f00 */
[----:B------:R-:W-:-:S07]  /*59f0*/  MOV R0, UR17 ;  /* 0x0000001100007c02 */ /* 0x000fce0008000f00 */
.L_x_101:
[----:B-1----:R1:W2:Y:S02]  /*5a00*/  SYNCS.PHASECHK.TRANS64.TRYWAIT P0, [R0+URZ+0x80], R3 ;  /* 0x00008003000075a7 */ /* 0x0022a400080011ff */
[----:B--2---:R-:W-:Y:S05]  /*5a10*/  @!P0 NANOSLEEP.SYNCS 0x989680 ;  /* 0x009896800000895d */ /* 0x004fea0003900000 */
[----:B------:R-:W2:Y:S02]  /*5a20*/  @!P0 SYNCS.PHASECHK.TRANS64 P0, [R0+URZ+0x80], R3 ;  /* 0x00008003000085a7 */ /* 0x000ea400080010ff */
[----:B--2---:R-:W-:Y:S05]  /*5a30*/  @!P0 BRA `(.L_x_101) ;  /* 0xfffffffc00f08947 */ /* 0x004fea000383ffff */
[----:B------:R-:W-:Y:S05]  /*5a40*/  BRA `(.L_x_39) ;  /* 0xffffffc800887947 */ /* 0x000fea000383ffff */
.L_x_43:
[----:B------:R-:W-:Y:S02]  /*5a50*/  MOV R2, UR25 ;  /* 0x0000001900027c02 */ /* 0x000fe40008000f00 */
[----:B------:R-:W-:Y:S02]  /*5a60*/  MOV R3, UR25 ;  /* 0x0000001900037c02 */ /* 0x000fe40008000f00 */
[----:B------:R-:W-:Y:S07]  /*5a70*/  MOV R0, UR13 ;  /* 0x0000000d00007c02 */ /* 0x000fee0008000f00 */
.L_x_102:
[----:B-1----:R1:W2:Y:S02]  /*5a80*/  SYNCS.PHASECHK.TRANS64.TRYWAIT P0, [R0+URZ], R3 ;  /* 0x00000003000075a7 */ /* 0x0022a400080011ff */
[----:B--2---:R-:W-:Y:S05]  /*5a90*/  @!P0 NANOSLEEP.SYNCS 0x989680 ;  /* 0x009896800000895d */ /* 0x004fea0003900000 */
[----:B------:R-:W2:Y:S02]  /*5aa0*/  @!P0 SYNCS.PHASECHK.TRANS64 P0, [R0+URZ], R3 ;  /* 0x00000003000085a7 */ /* 0x000ea400080010ff */
[----:B--2---:R-:W-:Y:S05]  /*5ab0*/  @!P0 BRA `(.L_x_102) ;  /* 0xfffffffc00f08947 */ /* 0x004fea000383ffff */
[----:B------:R-:W-:Y:S05]  /*5ac0*/  BRA `(.L_x_42) ;  /* 0xffffffc800ec7947 */ /* 0x000fea000383ffff */
.L_x_46:
[-C--:B------:R-:W-:Y:S02]  /*5ad0*/  MOV R6, R3.reuse ;  /* 0x0000000300067202 */ /* 0x080fe40000000f00 */
[----:B------:R-:W-:-:S07]  /*5ae0*/  MOV R7, R3 ;  /* 0x0000000300077202 */ /* 0x000fce0000000f00 */
.L_x_103:
[----:B--2---:R2:W3:Y:S02]  /*5af0*/  SYNCS.PHASECHK.TRANS64.TRYWAIT P0, [R2+URZ+0x90], R7 ;  /* 0x00009007020075a7 */ /* 0x0044e400080011ff */
[----:B---3--:R-:W-:Y:S05]  /*5b00*/  @!P0 NANOSLEEP.SYNCS 0x989680 ;  /* 0x009896800000895d */ /* 0x008fea0003900000 */
[----:B------:R-:W3:Y:S02]  /*5b10*/  @!P0 SYNCS.PHASECHK.TRANS64 P0, [R2+URZ+0x90], R7 ;  /* 0x00009007020085a7 */ /* 0x000ee400080010ff */
[----:B---3--:R-:W-:Y:S05]  /*5b20*/  @!P0 BRA `(.L_x_103) ;  /* 0xfffffffc00f08947 */ /* 0x008fea000383ffff */
[----:B------:R-:W-:Y:S05]  /*5b30*/  BRA `(.L_x_104) ;  /* 0xffffffcc00887947 */ /* 0x000fea000383ffff */
.L_x_61:
[----:B------:R-:W-:-:S07]  /*5b40*/  MOV R15, R14 ;  /* 0x0000000e000f7202 */ /* 0x000fce0000000f00 */
.L_x_105:
[----:B-1----:R1:W2:Y:S02]  /*5b50*/  SYNCS.PHASECHK.TRANS64.TRYWAIT P0, [R3+URZ], R15 ;  /* 0x0000000f030075a7 */ /* 0x0022a400080011ff */
[----:B--2---:R-:W-:Y:S05]  /*5b60*/  @!P0 NANOSLEEP.SYNCS 0x989680 ;  /* 0x009896800000895d */ /* 0x004fea0003900000 */
[----:B------:R-:W2:Y:S02]  /*5b70*/  @!P0 SYNCS.PHASECHK.TRANS64 P0, [R3+URZ], R15 ;  /* 0x0000000f030085a7 */ /* 0x000ea400080010ff */
[----:B--2---:R-:W-:Y:S05]  /*5b80*/  @!P0 BRA `(.L_x_105) ;  /* 0xfffffffc00f08947 */ /* 0x004fea000383ffff */
[----:B------:R-:W-:Y:S05]  /*5b90*/  BRA `(.L_x_60) ;  /* 0xffffffd4005c7947 */ /* 0x000fea000383ffff */
.L_x_64:
[----:B------:R-:W-:-:S07]  /*5ba0*/  MOV R9, R8 ;  /* 0x0000000800097202 */ /* 0x000fce0000000f00 */
.L_x_106:
[----:B-1----:R1:W2:Y:S02]  /*5bb0*/  SYNCS.PHASECHK.TRANS64.TRYWAIT P0, [R3+URZ], R9 ;  /* 0x00000009030075a7 */ /* 0x0022a400080011ff */
[----:B--2---:R-:W-:Y:S05]  /*5bc0*/  @!P0 NANOSLEEP.SYNCS 0x989680 ;  /* 0x009896800000895d */ /* 0x004fea0003900000 */
[----:B------:R-:W2:Y:S02]  /*5bd0*/  @!P0 SYNCS.PHASECHK.TRANS64 P0, [R3+URZ], R9 ;  /* 0x00000009030085a7 */ /* 0x000ea400080010ff */
[----:B--2---:R-:W-:Y:S05]  /*5be0*/  @!P0 BRA `(.L_x_106) ;  /* 0xfffffffc00f08947 */ /* 0x004fea000383ffff */
[----:B------:R-:W-:Y:S05]  /*5bf0*/  BRA `(.L_x_63) ;  /* 0xffffffd400c47947 */ /* 0x000fea000383ffff */
.L_x_65:
[----:B-1----:R1:W3:Y:S02]  /*5c00*/  SYNCS.PHASECHK.TRANS64.TRYWAIT P0, [R87+URZ+0x90], RZ ;  /* 0x000090ff570075a7 */ /* 0x0022e400080011ff */
[----:B---3--:R-:W-:Y:S05]  /*5c10*/  @!P0 NANOSLEEP.SYNCS 0x989680 ;  /* 0x009896800000895d */ /* 0x008fea0003900000 */
[----:B------:R-:W3:Y:S02]  /*5c20*/  @!P0 SYNCS.PHASECHK.TRANS64 P0, [R87+URZ+0x90], RZ ;  /* 0x000090ff570085a7 */ /* 0x000ee400080010ff */
[----:B---3--:R-:W-:Y:S05]  /*5c30*/  @!P0 BRA `(.L_x_65) ;  /* 0xfffffffc00f08947 */ /* 0x008fea000383ffff */
[----:B------:R-:W-:Y:S05]  /*5c40*/  BRA `(.L_x_107) ;  /* 0xffffffd800287947 */ /* 0x000fea000383ffff */
.L_x_67:
[----:B------:R-:W-:-:S07]  /*5c50*/  MOV R3, R2 ;  /* 0x0000000200037202 */ /* 0x000fce0000000f00 */
.L_x_108:
[----:B--2---:R2:W3:Y:S02]  /*5c60*/  SYNCS.PHASECHK.TRANS64.TRYWAIT P1, [R127+URZ+0x70], R3 ;  /* 0x000070037f0075a7 */ /* 0x0044e400080211ff */
[----:B---3--:R-:W-:Y:S05]  /*5c70*/  @!P1 NANOSLEEP.SYNCS 0x989680 ;  /* 0x009896800000995d */ /* 0x008fea0003900000 */
[----:B------:R-:W3:Y:S02]  /*5c80*/  @!P1 SYNCS.PHASECHK.TRANS64 P1, [R127+URZ+0x70], R3 ;  /* 0x000070037f0095a7 */ /* 0x000ee400080210ff */
[----:B---3--:R-:W-:Y:S05]  /*5c90*/  @!P1 BRA `(.L_x_108) ;  /* 0xfffffffc00f09947 */ /* 0x008fea000383ffff */
[----:B------:R-:W-:Y:S05]  /*5ca0*/  BRA `(.L_x_109) ;  /* 0xffffffdc00547947 */ /* 0x000fea000383ffff */
.L_x_75:
[----:B------:R-:W-:-:S07]  /*5cb0*/  MOV R5, R4 ;  /* 0x0000000400057202 */ /* 0x000fce0000000f00 */
.L_x_110:
[----:B-1----:R1:W2:Y:S02]  /*5cc0*/  SYNCS.PHASECHK.TRANS64.TRYWAIT P0, [R3+URZ+0x90], R5 ;  /* 0x00009005030075a7 */ /* 0x0022a400080011ff */
[----:B--2---:R-:W-:Y:S05]  /*5cd0*/  @!P0 NANOSLEEP.SYNCS 0x989680 ;  /* 0x009896800000895d */ /* 0x004fea0003900000 */
[----:B------:R-:W2:Y:S02]  /*5ce0*/  @!P0 SYNCS.PHASECHK.TRANS64 P0, [R3+URZ+0x90], R5 ;  /* 0x00009005030085a7 */ /* 0x000ea400080010ff */
[----:B--2---:R-:W-:Y:S05]  /*5cf0*/  @!P0 BRA `(.L_x_110) ;  /* 0xfffffffc00f08947 */ /* 0x004fea000383ffff */
[----:B------:R-:W-:Y:S05]  /*5d00*/  BRA `(.L_x_111) ;  /* 0xfffffff000907947 */ /* 0x000fea000383ffff */
.L_x_82:
[----:B-1----:R1:W2:Y:S02]  /*5d10*/  SYNCS.PHASECHK.TRANS64.TRYWAIT P0, [R87+URZ+0xb0], RZ ;  /* 0x0000b0ff570075a7 */ /* 0x0022a400080011ff */
[----:B--2---:R-:W-:Y:S05]  /*5d20*/  @!P0 NANOSLEEP.SYNCS 0x989680 ;  /* 0x009896800000895d */ /* 0x004fea0003900000 */
[----:B------:R-:W2:Y:S02]  /*5d30*/  @!P0 SYNCS.PHASECHK.TRANS64 P0, [R87+URZ+0xb0], RZ ;  /* 0x0000b0ff570085a7 */ /* 0x000ea400080010ff */
[----:B--2---:R-:W-:Y:S05]  /*5d40*/  @!P0 BRA `(.L_x_82) ;  /* 0xfffffffc00f08947 */ /* 0x004fea000383ffff */
[----:B------:R-:W-:Y:S05]  /*5d50*/  BRA `(.L_x_112) ;  /* 0xfffffff400587947 */ /* 0x000fea000383ffff */
        .weak           $__internal_0_$__cuda_sm10x_tcgen05_guardrail_trap_col_being_dealloced_not_returned_by_alloc
        .type           $__internal_0_$__cuda_sm10x_tcgen05_guardrail_trap_col_being_dealloced_not_returned_by_alloc,@function
        .size           $__internal_0_$__cuda_sm10x_tcgen05_guardrail_trap_col_being_dealloced_not_returned_by_alloc,($__internal_1_$__cuda_sm10x_tcgen05_guardrail_trap_phase_invalid_during_alloc - $__internal_0_$__cuda_sm10x_tcgen05_guardrail_trap_col_being_dealloced_not_returned_by_alloc)
$__internal_0_$__cuda_sm10x_tcgen05_guardrail_trap_col_being_dealloced_not_returned_by_alloc:
[----:B------:R-:W-:Y:S05]  /*5d60*/  BPT.TRAP 0x1 ;  /* 0x000000040000795c */ /* 0x000fea0000300000 */
[----:B------:R-:W-:-:S04]  /*5d70*/  HFMA2 R3, -RZ, RZ, 0, 0 ;  /* 0x00000000ff037431 */ /* 0x000fc800000001ff */
[----:B------:R-:W-:Y:S05]  /*5d80*/  RET.REL.NODEC R2 `(kernel_cutlass_kernel_cudnngrouped_gemmgrouped_gemm_swiglugrouped_gemm_swiglu_quantBlockScaledContiguousGroupedGemmKernel_object_at__TiledMMA_ThrLayoutVMNK21111000_PermutationMNK____MMAAt_0) ;  /* 0xffffffa0029c7950 */ /* 0x000fea0003c3ffff */
        .weak           $__internal_1_$__cuda_sm10x_tcgen05_guardrail_trap_phase_invalid_during_alloc
        .type           $__internal_1_$__cuda_sm10x_tcgen05_guardrail_trap_phase_invalid_during_alloc,@function
        .size           $__internal_1_$__cuda_sm10x_tcgen05_guardrail_trap_phase_invalid_during_alloc,($__internal_2_$__cuda_sm10x_tcgen05_guardrail_trap_unallocated_columns_being_dealloced - $__internal_1_$__cuda_sm10x_tcgen05_guardrail_trap_phase_invalid_during_alloc)
$__internal_1_$__cuda_sm10x_tcgen05_guardrail_trap_phase_invalid_during_alloc:
[----:B------:R-:W-:Y:S05]  /*5d90*/  BPT.TRAP 0x1 ;  /* 0x000000040000795c */ /* 0x000fea0000300000 */
[----:B------:R-:W-:-:S04]  /*5da0*/  MOV R3, 0x0 ;  /* 0x0000000000037802 */ /* 0x000fc80000000f00 */
[----:B------:R-:W-:Y:S05]  /*5db0*/  RET.REL.NODEC R2 `(kernel_cutlass_kernel_cudnngrouped_gemmgrouped_gemm_swiglugrouped_gemm_swiglu_quantBlockScaledContiguousGroupedGemmKernel_object_at__TiledMMA_ThrLayoutVMNK21111000_PermutationMNK____MMAAt_0) ;  /* 0xffffffa002907950 */ /* 0x000fea0003c3ffff */
        .weak           $__internal_2_$__cuda_sm10x_tcgen05_guardrail_trap_unallocated_columns_being_dealloced
        .type           $__internal_2_$__cuda_sm10x_tcgen05_guardrail_trap_unallocated_columns_being_dealloced,@function
        .size           $__internal_2_$__cuda_sm10x_tcgen05_guardrail_trap_unallocated_columns_being_dealloced,(.L_x_116 - $__internal_2_$__cuda_sm10x_tcgen05_guardrail_trap_unallocated_columns_being_dealloced)
$__internal_2_$__cuda_sm10x_tcgen05_guardrail_trap_unallocated_columns_being_dealloced:
[----:B------:R-:W-:Y:S05]  /*5dc0*/  BPT.TRAP 0x1 ;  /* 0x000000040000795c */ /* 0x000fea0000300000 */
[----:B------:R-:W-:-:S04]  /*5dd0*/  HFMA2 R3, -RZ, RZ, 0, 0 ;  /* 0x00000000ff037431 */ /* 0x000fc800000001ff */
[----:B------:R-:W-:Y:S05]  /*5de0*/  RET.REL.NODEC R2 `(kernel_cutlass_kernel_cudnngrouped_gemmgrouped_gemm_swiglugrouped_gemm_swiglu_quantBlockScaledContiguousGroupedGemmKernel_object_at__TiledMMA_ThrLayoutVMNK21111000_PermutationMNK____MMAAt_0) ;  /* 0xffffffa002847950 */ /* 0x000fea0003c3ffff */
.L_x_113:
[----:B------:R-:W-:-:S00]  /*5df0*/  BRA `(.L_x_113) ;  /* 0xfffffffc00fc7947 */ /* 0x000fc0000383ffff */
[----:B------:R-:W-:-:S00]  /*5e00*/  NOP ;  /* 0x0000000000007918 */ /* 0x000fc00000000000 */
[----:B------:R-:W-:-:S00]  /*5e10*/  NOP ;  /* 0x0000000000007918 */ /* 0x000fc00000000000 */
[----:B------:R-:W-:-:S00]  /*5e20*/  NOP ;  /* 0x0000000000007918 */ /* 0x000fc00000000000 */
[----:B------:R-:W-:-:S00]  /*5e30*/  NOP ;  /* 0x0000000000007918 */ /* 0x000fc00000000000 */
[----:B------:R-:W-:-:S00]  /*5e40*/  NOP ;  /* 0x0000000000007918 */ /* 0x000fc00000000000 */
[----:B------:R-:W-:-:S00]  /*5e50*/  NOP ;  /* 0x0000000000007918 */ /* 0x000fc00000000000 */
[----:B------:R-:W-:-:S00]  /*5e60*/  NOP ;  /* 0x0000000000007918 */ /* 0x000fc00000000000 */
[----:B------:R-:W-:-:S00]  /*5e70*/  NOP ;  /* 0x0000000000007918 */ /* 0x000fc00000000000 */
.L_x_116:


//--------------------- .nv.shared.kernel_cutlass_kernel_cudnngrouped_gemmgrouped_gemm_swiglugrouped_gemm_swiglu_quantBlockScaledContiguousGroupedGemmKernel_object_at__TiledMMA_ThrLayoutVMNK21111000_PermutationMNK____MMAAt_0 --------------------------
	.section	.nv.shared.kernel_cutlass_kernel_cudnngrouped_gemmgrouped_gemm_swiglugrouped_gemm_swiglu_quantBlockScaledContiguousGroupedGemmKernel_object_at__TiledMMA_ThrLayoutVMNK21111000_PermutationMNK____MMAAt_0,"aw",@nobits
	.sectionflags	@""
	.align	1024
	.zero		1024


//--------------------- .nv.shared.reserved.0     --------------------------
	.section	.nv.shared.reserved.0,"aw",@nobits
	.align	8
	.weak		__nv_reservedSMEM_offset_0_alias
	.size		__nv_reservedSMEM_offset_0_alias, 0, 64
	.other		__nv_reservedSMEM_offset_0_alias,@"STO_CUDA_RESERVED_SHARED STV_DEFAULT"
__nv_reservedSMEM_offset_0_alias:
	.zero		0
.nv.shared.reserved.0:
	.zero		64
	.weak		__nv_reservedSMEM_allocation_phase
	.type		__nv_reservedSMEM_allocation_phase,@object
	.size		__nv_reservedSMEM_allocation_phase,(.L_0 - __nv_reservedSMEM_allocation_phase)
__nv_reservedSMEM_allocation_phase:
	.zero		1
.L_0:
	.zero		7
	.weak		__nv_reservedSMEM_devtool_atexit_pc
	.type		__nv_reservedSMEM_devtool_atexit_pc,@object
	.size		__nv_reservedSMEM_devtool_atexit_pc,(__nv_reservedSMEM_allocation_mask - __nv_reservedSMEM_devtool_atexit_pc)
__nv_reservedSMEM_devtool_atexit_pc:
	.zero		8
	.weak		__nv_reservedSMEM_allocation_mask
	.type		__nv_reservedSMEM_allocation_mask,@object
	.size		__nv_reservedSMEM_allocation_mask,(.L_2 - __nv_reservedSMEM_allocation_mask)
__nv_reservedSMEM_allocation_mask:
	.zero		4
.L_2:
	.zero		4
	.weak		__nv_reservedSMEM_tmem_allocation_pipeline_mbarrier
	.type		__nv_reservedSMEM_tmem_allocation_pipeline_mbarrier,@object
	.size		__nv_reservedSMEM_tmem_allocation_pipeline_mbarrier,(__nv_reservedSMEM_tmem_allocation_pipeline_mbarrier_parity - __nv_reservedSMEM_tmem_allocation_pipeline_mbarrier)
__nv_reservedSMEM_tmem_allocation_pipeline_mbarrier:
	.zero		8
	.weak		__nv_reservedSMEM_tmem_allocation_pipeline_mbarrier_parity
	.type		__nv_reservedSMEM_tmem_allocation_pipeline_mbarrier_parity,@object
	.size		__nv_reservedSMEM_tmem_allocation_pipeline_mbarrier_parity,(.L_4 - __nv_reservedSMEM_tmem_allocation_pipeline_mbarrier_parity)
__nv_reservedSMEM_tmem_allocation_pipeline_mbarrier_parity:
	.zero		4
.L_4:


//--------------------- .nv.constant0.kernel_cutlass_kernel_cudnngrouped_gemmgrouped_gemm_swiglugrouped_gemm_swiglu_quantBlockScaledContiguousGroupedGemmKernel_object_at__TiledMMA_ThrLayoutVMNK21111000_PermutationMNK____MMAAt_0 --------------------------
	.section	.nv.constant0.kernel_cutlass_kernel_cudnngrouped_gemmgrouped_gemm_swiglugrouped_gemm_swiglu_quantBlockScaledContiguousGroupedGemmKernel_object_at__TiledMMA_ThrLayoutVMNK21111000_PermutationMNK____MMAAt_0,"a",@progbits
	.sectionflags	@""
	.align	4
.nv.constant0.kernel_cutlass_kernel_cudnngrouped_gemmgrouped_gemm_swiglugrouped_gemm_swiglu_quantBlockScaledContiguousGroupedGemmKernel_object_at__TiledMMA_ThrLayoutVMNK21111000_PermutationMNK____MMAAt_0:
	.zero		1924


//--------------------- SYMBOLS --------------------------

	.type		.nv.reservedSmem.offset0,@object
	.size		.nv.reservedSmem.offset0,0x4
	.type		.nv.reservedSmem.cap,@object
	.size		.nv.reservedSmem.cap,0x4
